//
// Generated by NVIDIA NVVM Compiler
//
// Compiler Build ID: CL-36424714
// Cuda compilation tools, release 13.0, V13.0.88
// Based on NVVM 20.0.0
//

.version 9.0
.target sm_100
.address_size 64

	// .globl	_Z6kernelPiPfS_ii

.visible .entry _Z6kernelPiPfS_ii(
	.param .u64 .ptr .align 1 _Z6kernelPiPfS_ii_param_0,
	.param .u64 .ptr .align 1 _Z6kernelPiPfS_ii_param_1,
	.param .u64 .ptr .align 1 _Z6kernelPiPfS_ii_param_2,
	.param .u32 _Z6kernelPiPfS_ii_param_3,
	.param .u32 _Z6kernelPiPfS_ii_param_4
)
{
	.reg .pred 	%p<55>;
	.reg .b32 	%r<304>;
	.reg .b32 	%f<88>;
	.reg .b64 	%rd<53>;
	.reg .b64 	%fd<123>;

	ld.param.u64 	%rd15, [_Z6kernelPiPfS_ii_param_1];
	ld.param.u64 	%rd16, [_Z6kernelPiPfS_ii_param_2];
	ld.param.u32 	%r105, [_Z6kernelPiPfS_ii_param_3];
	ld.param.u32 	%r107, [_Z6kernelPiPfS_ii_param_4];
	cvta.to.global.u64 	%rd1, %rd16;
	mov.u32 	%r108, %tid.x;
	mov.u32 	%r109, %ctaid.x;
	mov.u32 	%r110, %ntid.x;
	mad.lo.s32 	%r1, %r109, %r110, %r108;
	mov.u32 	%r111, %tid.y;
	mov.u32 	%r112, %ctaid.y;
	mov.u32 	%r113, %ntid.y;
	mad.lo.s32 	%r114, %r112, %r113, %r111;
	setp.lt.s32 	%p4, %r105, %r1;
	setp.gt.s32 	%p5, %r114, %r107;
	or.pred  	%p6, %p4, %p5;
	mov.pred 	%p54, -1;
	@%p6 bra 	$L__BB0_2;
	setp.eq.s32 	%p7, %r105, %r1;
	setp.eq.s32 	%p8, %r114, %r107;
	and.pred  	%p54, %p7, %p8;
$L__BB0_2:
	setp.eq.s32 	%p9, %r1, 0;
	or.pred  	%p10, %p9, %p54;
	setp.eq.s32 	%p11, %r114, 0;
	or.pred  	%p12, %p11, %p10;
	@%p12 bra 	$L__BB0_43;
	setp.gt.s32 	%p13, %r114, %r107;
	mul.lo.s32 	%r3, %r107, %r105;
	mul.wide.s32 	%rd17, %r3, 4;
	add.s64 	%rd18, %rd1, %rd17;
	ld.global.u32 	%r4, [%rd18+-4];
	cvt.rn.f32.s32 	%f86, %r4;
	mov.b32 	%r300, 0;
	mov.u32 	%r301, %r300;
	@%p13 bra 	$L__BB0_42;
	mul.lo.s32 	%r117, %r114, %r1;
	sub.s32 	%r5, %r105, %r1;
	add.s32 	%r6, %r1, -1;
	cvt.rn.f64.s32 	%fd3, %r117;
	rcp.rn.f64 	%fd1, %fd3;
	sub.s32 	%r118, %r3, %r117;
	cvt.rn.f64.s32 	%fd4, %r118;
	rcp.rn.f64 	%fd2, %fd4;
	add.s32 	%r119, %r5, 1;
	sub.s32 	%r120, %r107, %r114;
	add.s32 	%r7, %r120, 1;
	and.b32  	%r8, %r119, 3;
	and.b32  	%r9, %r119, -4;
	and.b32  	%r10, %r119, 1;
	mov.b32 	%r257, 0;
	mov.u32 	%r301, %r257;
	mov.u32 	%r300, %r257;
$L__BB0_5:
	setp.lt.s32 	%p14, %r5, 0;
	@%p14 bra 	$L__BB0_41;
	add.s32 	%r121, %r257, -1;
	add.s32 	%r122, %r121, %r114;
	mul.lo.s32 	%r14, %r122, %r105;
	setp.ne.s32 	%p15, %r257, 0;
	mul.lo.s32 	%r15, %r121, %r105;
	add.s32 	%r16, %r14, -1;
	add.s32 	%r17, %r15, -1;
	@%p15 bra 	$L__BB0_21;
	setp.lt.u32 	%p36, %r5, 3;
	mov.b32 	%r272, 0;
	@%p36 bra 	$L__BB0_12;
	add.s32 	%r18, %r16, %r1;
	mov.b32 	%r260, 0;
$L__BB0_9:
	.pragma "nounroll";
	add.s32 	%r207, %r260, %r18;
	mul.wide.s32 	%rd35, %r207, 4;
	add.s64 	%rd2, %rd1, %rd35;
	ld.global.u32 	%r22, [%rd2];
	setp.eq.s32 	%p37, %r260, 0;
	add.s32 	%r208, %r16, %r260;
	mul.wide.s32 	%rd36, %r208, 4;
	add.s64 	%rd3, %rd1, %rd36;
	mov.b32 	%r263, 0;
	@%p37 bra 	$L__BB0_11;
	ld.global.u32 	%r263, [%rd3];
$L__BB0_11:
	sub.s32 	%r209, %r22, %r263;
	sub.s32 	%r210, %r4, %r209;
	cvt.rn.f64.s32 	%fd64, %r209;
	mul.f64 	%fd65, %fd1, %fd64;
	mov.f64 	%fd66, 0d3FF0000000000000;
	sub.f64 	%fd67, %fd66, %fd65;
	mul.f64 	%fd68, %fd67, %fd64;
	cvt.rn.f32.f64 	%f49, %fd68;
	cvt.rn.f64.s32 	%fd69, %r210;
	mul.f64 	%fd70, %fd2, %fd69;
	sub.f64 	%fd71, %fd66, %fd70;
	mul.f64 	%fd72, %fd71, %fd69;
	cvt.rn.f32.f64 	%f50, %fd72;
	add.f32 	%f51, %f49, %f50;
	setp.lt.f32 	%p38, %f51, %f86;
	selp.f32 	%f52, %f51, %f86, %p38;
	selp.b32 	%r211, %r260, %r300, %p38;
	add.s32 	%r212, %r260, 1;
	ld.global.u32 	%r213, [%rd2+4];
	ld.global.u32 	%r214, [%rd3+4];
	sub.s32 	%r215, %r213, %r214;
	sub.s32 	%r216, %r4, %r215;
	cvt.rn.f64.s32 	%fd73, %r215;
	mul.f64 	%fd74, %fd1, %fd73;
	sub.f64 	%fd75, %fd66, %fd74;
	mul.f64 	%fd76, %fd75, %fd73;
	cvt.rn.f32.f64 	%f53, %fd76;
	cvt.rn.f64.s32 	%fd77, %r216;
	mul.f64 	%fd78, %fd2, %fd77;
	sub.f64 	%fd79, %fd66, %fd78;
	mul.f64 	%fd80, %fd79, %fd77;
	cvt.rn.f32.f64 	%f54, %fd80;
	add.f32 	%f55, %f53, %f54;
	setp.lt.f32 	%p39, %f55, %f52;
	selp.f32 	%f56, %f55, %f52, %p39;
	selp.b32 	%r217, %r212, %r211, %p39;
	or.pred  	%p40, %p38, %p39;
	add.s32 	%r218, %r260, 2;
	ld.global.u32 	%r219, [%rd2+8];
	ld.global.u32 	%r220, [%rd3+8];
	sub.s32 	%r221, %r219, %r220;
	sub.s32 	%r222, %r4, %r221;
	cvt.rn.f64.s32 	%fd81, %r221;
	mul.f64 	%fd82, %fd1, %fd81;
	sub.f64 	%fd83, %fd66, %fd82;
	mul.f64 	%fd84, %fd83, %fd81;
	cvt.rn.f32.f64 	%f57, %fd84;
	cvt.rn.f64.s32 	%fd85, %r222;
	mul.f64 	%fd86, %fd2, %fd85;
	sub.f64 	%fd87, %fd66, %fd86;
	mul.f64 	%fd88, %fd87, %fd85;
	cvt.rn.f32.f64 	%f58, %fd88;
	add.f32 	%f59, %f57, %f58;
	setp.lt.f32 	%p42, %f59, %f56;
	selp.f32 	%f60, %f59, %f56, %p42;
	selp.b32 	%r223, %r218, %r217, %p42;
	add.s32 	%r224, %r260, 3;
	ld.global.u32 	%r225, [%rd2+12];
	ld.global.u32 	%r226, [%rd3+12];
	sub.s32 	%r227, %r225, %r226;
	sub.s32 	%r228, %r4, %r227;
	cvt.rn.f64.s32 	%fd89, %r227;
	mul.f64 	%fd90, %fd1, %fd89;
	sub.f64 	%fd91, %fd66, %fd90;
	mul.f64 	%fd92, %fd91, %fd89;
	cvt.rn.f32.f64 	%f61, %fd92;
	cvt.rn.f64.s32 	%fd93, %r228;
	mul.f64 	%fd94, %fd2, %fd93;
	sub.f64 	%fd95, %fd66, %fd94;
	mul.f64 	%fd96, %fd95, %fd93;
	cvt.rn.f32.f64 	%f62, %fd96;
	add.f32 	%f63, %f61, %f62;
	setp.lt.f32 	%p43, %f63, %f60;
	selp.f32 	%f86, %f63, %f60, %p43;
	selp.b32 	%r300, %r224, %r223, %p43;
	selp.b32 	%r229, 0, %r301, %p40;
	selp.b32 	%r230, 0, %r229, %p43;
	selp.b32 	%r301, 0, %r230, %p42;
	add.s32 	%r260, %r260, 4;
	setp.ne.s32 	%p44, %r260, %r9;
	mov.u32 	%r272, %r9;
	@%p44 bra 	$L__BB0_9;
$L__BB0_12:
	setp.eq.s32 	%p45, %r8, 0;
	@%p45 bra 	$L__BB0_41;
	setp.eq.s32 	%p46, %r8, 1;
	@%p46 bra 	$L__BB0_17;
	add.s32 	%r233, %r6, %r272;
	add.s32 	%r234, %r233, %r14;
	mul.wide.s32 	%rd37, %r234, 4;
	add.s64 	%rd4, %rd1, %rd37;
	ld.global.u32 	%r33, [%rd4];
	setp.eq.s32 	%p47, %r272, 0;
	add.s32 	%r235, %r16, %r272;
	mul.wide.s32 	%rd38, %r235, 4;
	add.s64 	%rd5, %rd1, %rd38;
	mov.b32 	%r269, 0;
	@%p47 bra 	$L__BB0_16;
	ld.global.u32 	%r269, [%rd5];
$L__BB0_16:
	sub.s32 	%r236, %r33, %r269;
	sub.s32 	%r237, %r4, %r236;
	cvt.rn.f64.s32 	%fd97, %r236;
	mul.f64 	%fd98, %fd1, %fd97;
	mov.f64 	%fd99, 0d3FF0000000000000;
	sub.f64 	%fd100, %fd99, %fd98;
	mul.f64 	%fd101, %fd100, %fd97;
	cvt.rn.f32.f64 	%f65, %fd101;
	cvt.rn.f64.s32 	%fd102, %r237;
	mul.f64 	%fd103, %fd2, %fd102;
	sub.f64 	%fd104, %fd99, %fd103;
	mul.f64 	%fd105, %fd104, %fd102;
	cvt.rn.f32.f64 	%f66, %fd105;
	add.f32 	%f67, %f65, %f66;
	setp.lt.f32 	%p48, %f67, %f86;
	selp.f32 	%f68, %f67, %f86, %p48;
	selp.b32 	%r238, %r272, %r300, %p48;
	add.s32 	%r239, %r272, 1;
	ld.global.u32 	%r240, [%rd4+4];
	ld.global.u32 	%r241, [%rd5+4];
	sub.s32 	%r242, %r240, %r241;
	sub.s32 	%r243, %r4, %r242;
	cvt.rn.f64.s32 	%fd106, %r242;
	mul.f64 	%fd107, %fd1, %fd106;
	sub.f64 	%fd108, %fd99, %fd107;
	mul.f64 	%fd109, %fd108, %fd106;
	cvt.rn.f32.f64 	%f69, %fd109;
	cvt.rn.f64.s32 	%fd110, %r243;
	mul.f64 	%fd111, %fd2, %fd110;
	sub.f64 	%fd112, %fd99, %fd111;
	mul.f64 	%fd113, %fd112, %fd110;
	cvt.rn.f32.f64 	%f70, %fd113;
	add.f32 	%f71, %f69, %f70;
	setp.lt.f32 	%p49, %f71, %f68;
	selp.f32 	%f86, %f71, %f68, %p49;
	selp.b32 	%r300, %r239, %r238, %p49;
	selp.b32 	%r244, 0, %r301, %p49;
	selp.b32 	%r301, 0, %r244, %p48;
	add.s32 	%r272, %r272, 2;
$L__BB0_17:
	setp.eq.s32 	%p50, %r10, 0;
	@%p50 bra 	$L__BB0_41;
	add.s32 	%r246, %r6, %r272;
	add.s32 	%r247, %r246, %r14;
	mul.wide.s32 	%rd39, %r247, 4;
	add.s64 	%rd40, %rd1, %rd39;
	ld.global.u32 	%r44, [%rd40];
	setp.eq.s32 	%p51, %r272, 0;
	mov.b32 	%r275, 0;
	@%p51 bra 	$L__BB0_20;
	add.s32 	%r248, %r16, %r272;
	mul.wide.s32 	%rd41, %r248, 4;
	add.s64 	%rd42, %rd1, %rd41;
	ld.global.u32 	%r275, [%rd42];
$L__BB0_20:
	sub.s32 	%r249, %r44, %r275;
	sub.s32 	%r250, %r4, %r249;
	cvt.rn.f64.s32 	%fd114, %r249;
	mul.f64 	%fd115, %fd1, %fd114;
	mov.f64 	%fd116, 0d3FF0000000000000;
	sub.f64 	%fd117, %fd116, %fd115;
	mul.f64 	%fd118, %fd117, %fd114;
	cvt.rn.f32.f64 	%f72, %fd118;
	cvt.rn.f64.s32 	%fd119, %r250;
	mul.f64 	%fd120, %fd2, %fd119;
	sub.f64 	%fd121, %fd116, %fd120;
	mul.f64 	%fd122, %fd121, %fd119;
	cvt.rn.f32.f64 	%f73, %fd122;
	add.f32 	%f74, %f72, %f73;
	setp.lt.f32 	%p52, %f74, %f86;
	selp.f32 	%f86, %f74, %f86, %p52;
	selp.b32 	%r300, %r272, %r300, %p52;
	selp.b32 	%r301, 0, %r301, %p52;
	bra.uni 	$L__BB0_41;
$L__BB0_21:
	setp.lt.u32 	%p16, %r5, 3;
	mov.b32 	%r295, 0;
	@%p16 bra 	$L__BB0_28;
	add.s32 	%r279, %r1, %r15;
	add.s32 	%r278, %r1, %r14;
	mov.b32 	%r281, 0;
	mov.b32 	%r280, -1;
	mov.u32 	%r276, %r15;
	mov.u32 	%r277, %r14;
$L__BB0_23:
	.pragma "nounroll";
	add.s32 	%r128, %r278, -1;
	mul.wide.s32 	%rd19, %r128, 4;
	add.s64 	%rd6, %rd1, %rd19;
	ld.global.u32 	%r59, [%rd6];
	add.s32 	%r129, %r279, -1;
	mul.wide.s32 	%rd20, %r129, 4;
	add.s64 	%rd7, %rd1, %rd20;
	ld.global.u32 	%r60, [%rd7];
	setp.eq.s32 	%p17, %r280, -1;
	add.s32 	%r130, %r277, -1;
	mul.wide.s32 	%rd21, %r130, 4;
	add.s64 	%rd8, %rd1, %rd21;
	mov.b32 	%r284, 0;
	@%p17 bra 	$L__BB0_25;
	ld.global.u32 	%r284, [%rd8];
$L__BB0_25:
	add.s32 	%r132, %r276, -1;
	mul.wide.s32 	%rd22, %r132, 4;
	add.s64 	%rd9, %rd1, %rd22;
	mov.b32 	%r285, 0;
	@%p17 bra 	$L__BB0_27;
	ld.global.u32 	%r285, [%rd9];
$L__BB0_27:
	add.s32 	%r133, %r60, %r284;
	sub.s32 	%r134, %r59, %r133;
	add.s32 	%r135, %r134, %r285;
	sub.s32 	%r136, %r4, %r135;
	cvt.rn.f64.s32 	%fd5, %r135;
	mul.f64 	%fd6, %fd1, %fd5;
	mov.f64 	%fd7, 0d3FF0000000000000;
	sub.f64 	%fd8, %fd7, %fd6;
	mul.f64 	%fd9, %fd8, %fd5;
	cvt.rn.f32.f64 	%f22, %fd9;
	cvt.rn.f64.s32 	%fd10, %r136;
	mul.f64 	%fd11, %fd2, %fd10;
	sub.f64 	%fd12, %fd7, %fd11;
	mul.f64 	%fd13, %fd12, %fd10;
	cvt.rn.f32.f64 	%f23, %fd13;
	add.f32 	%f24, %f22, %f23;
	setp.lt.f32 	%p19, %f24, %f86;
	selp.f32 	%f25, %f24, %f86, %p19;
	selp.b32 	%r137, %r281, %r300, %p19;
	add.s32 	%r138, %r281, 1;
	ld.global.u32 	%r139, [%rd6+4];
	ld.global.u32 	%r140, [%rd7+4];
	ld.global.u32 	%r141, [%rd8+4];
	ld.global.u32 	%r142, [%rd9+4];
	add.s32 	%r143, %r140, %r141;
	sub.s32 	%r144, %r139, %r143;
	add.s32 	%r145, %r144, %r142;
	sub.s32 	%r146, %r4, %r145;
	cvt.rn.f64.s32 	%fd14, %r145;
	mul.f64 	%fd15, %fd1, %fd14;
	sub.f64 	%fd16, %fd7, %fd15;
	mul.f64 	%fd17, %fd16, %fd14;
	cvt.rn.f32.f64 	%f26, %fd17;
	cvt.rn.f64.s32 	%fd18, %r146;
	mul.f64 	%fd19, %fd2, %fd18;
	sub.f64 	%fd20, %fd7, %fd19;
	mul.f64 	%fd21, %fd20, %fd18;
	cvt.rn.f32.f64 	%f27, %fd21;
	add.f32 	%f28, %f26, %f27;
	setp.lt.f32 	%p20, %f28, %f25;
	selp.f32 	%f29, %f28, %f25, %p20;
	selp.b32 	%r147, %r138, %r137, %p20;
	or.pred  	%p21, %p19, %p20;
	add.s32 	%r148, %r281, 2;
	ld.global.u32 	%r149, [%rd6+8];
	ld.global.u32 	%r150, [%rd7+8];
	ld.global.u32 	%r151, [%rd8+8];
	ld.global.u32 	%r152, [%rd9+8];
	add.s32 	%r153, %r150, %r151;
	sub.s32 	%r154, %r149, %r153;
	add.s32 	%r155, %r154, %r152;
	sub.s32 	%r156, %r4, %r155;
	cvt.rn.f64.s32 	%fd22, %r155;
	mul.f64 	%fd23, %fd1, %fd22;
	sub.f64 	%fd24, %fd7, %fd23;
	mul.f64 	%fd25, %fd24, %fd22;
	cvt.rn.f32.f64 	%f30, %fd25;
	cvt.rn.f64.s32 	%fd26, %r156;
	mul.f64 	%fd27, %fd2, %fd26;
	sub.f64 	%fd28, %fd7, %fd27;
	mul.f64 	%fd29, %fd28, %fd26;
	cvt.rn.f32.f64 	%f31, %fd29;
	add.f32 	%f32, %f30, %f31;
	setp.lt.f32 	%p23, %f32, %f29;
	selp.f32 	%f33, %f32, %f29, %p23;
	selp.b32 	%r157, %r148, %r147, %p23;
	add.s32 	%r158, %r281, 3;
	ld.global.u32 	%r159, [%rd6+12];
	ld.global.u32 	%r160, [%rd7+12];
	ld.global.u32 	%r161, [%rd8+12];
	ld.global.u32 	%r162, [%rd9+12];
	add.s32 	%r163, %r160, %r161;
	sub.s32 	%r164, %r159, %r163;
	add.s32 	%r165, %r164, %r162;
	sub.s32 	%r166, %r4, %r165;
	cvt.rn.f64.s32 	%fd30, %r165;
	mul.f64 	%fd31, %fd1, %fd30;
	sub.f64 	%fd32, %fd7, %fd31;
	mul.f64 	%fd33, %fd32, %fd30;
	cvt.rn.f32.f64 	%f34, %fd33;
	cvt.rn.f64.s32 	%fd34, %r166;
	mul.f64 	%fd35, %fd2, %fd34;
	sub.f64 	%fd36, %fd7, %fd35;
	mul.f64 	%fd37, %fd36, %fd34;
	cvt.rn.f32.f64 	%f35, %fd37;
	add.f32 	%f36, %f34, %f35;
	setp.lt.f32 	%p24, %f36, %f33;
	selp.f32 	%f86, %f36, %f33, %p24;
	selp.b32 	%r300, %r158, %r157, %p24;
	selp.b32 	%r167, %r257, %r301, %p21;
	selp.b32 	%r168, %r257, %r167, %p24;
	selp.b32 	%r301, %r257, %r168, %p23;
	add.s32 	%r281, %r281, 4;
	add.s32 	%r280, %r280, 4;
	add.s32 	%r279, %r279, 4;
	add.s32 	%r278, %r278, 4;
	add.s32 	%r277, %r277, 4;
	add.s32 	%r276, %r276, 4;
	setp.ne.s32 	%p25, %r281, %r9;
	mov.u32 	%r295, %r9;
	@%p25 bra 	$L__BB0_23;
$L__BB0_28:
	setp.eq.s32 	%p26, %r8, 0;
	@%p26 bra 	$L__BB0_41;
	setp.eq.s32 	%p27, %r8, 1;
	@%p27 bra 	$L__BB0_35;
	add.s32 	%r171, %r6, %r295;
	add.s32 	%r172, %r171, %r14;
	mul.wide.s32 	%rd23, %r172, 4;
	add.s64 	%rd10, %rd1, %rd23;
	ld.global.u32 	%r78, [%rd10];
	add.s32 	%r173, %r171, %r15;
	mul.wide.s32 	%rd24, %r173, 4;
	add.s64 	%rd11, %rd1, %rd24;
	ld.global.u32 	%r79, [%rd11];
	setp.eq.s32 	%p28, %r295, 0;
	add.s32 	%r174, %r16, %r295;
	mul.wide.s32 	%rd25, %r174, 4;
	add.s64 	%rd12, %rd1, %rd25;
	mov.b32 	%r291, 0;
	@%p28 bra 	$L__BB0_32;
	ld.global.u32 	%r291, [%rd12];
$L__BB0_32:
	setp.eq.s32 	%p29, %r295, 0;
	add.s32 	%r176, %r17, %r295;
	mul.wide.s32 	%rd26, %r176, 4;
	add.s64 	%rd13, %rd1, %rd26;
	mov.b32 	%r292, 0;
	@%p29 bra 	$L__BB0_34;
	ld.global.u32 	%r292, [%rd13];
$L__BB0_34:
	add.s32 	%r177, %r79, %r291;
	sub.s32 	%r178, %r78, %r177;
	add.s32 	%r179, %r178, %r292;
	sub.s32 	%r180, %r4, %r179;
	cvt.rn.f64.s32 	%fd38, %r179;
	mul.f64 	%fd39, %fd1, %fd38;
	mov.f64 	%fd40, 0d3FF0000000000000;
	sub.f64 	%fd41, %fd40, %fd39;
	mul.f64 	%fd42, %fd41, %fd38;
	cvt.rn.f32.f64 	%f38, %fd42;
	cvt.rn.f64.s32 	%fd43, %r180;
	mul.f64 	%fd44, %fd2, %fd43;
	sub.f64 	%fd45, %fd40, %fd44;
	mul.f64 	%fd46, %fd45, %fd43;
	cvt.rn.f32.f64 	%f39, %fd46;
	add.f32 	%f40, %f38, %f39;
	setp.lt.f32 	%p30, %f40, %f86;
	selp.f32 	%f41, %f40, %f86, %p30;
	selp.b32 	%r181, %r295, %r300, %p30;
	add.s32 	%r182, %r295, 1;
	ld.global.u32 	%r183, [%rd10+4];
	ld.global.u32 	%r184, [%rd11+4];
	ld.global.u32 	%r185, [%rd12+4];
	ld.global.u32 	%r186, [%rd13+4];
	add.s32 	%r187, %r184, %r185;
	sub.s32 	%r188, %r183, %r187;
	add.s32 	%r189, %r188, %r186;
	sub.s32 	%r190, %r4, %r189;
	cvt.rn.f64.s32 	%fd47, %r189;
	mul.f64 	%fd48, %fd1, %fd47;
	sub.f64 	%fd49, %fd40, %fd48;
	mul.f64 	%fd50, %fd49, %fd47;
	cvt.rn.f32.f64 	%f42, %fd50;
	cvt.rn.f64.s32 	%fd51, %r190;
	mul.f64 	%fd52, %fd2, %fd51;
	sub.f64 	%fd53, %fd40, %fd52;
	mul.f64 	%fd54, %fd53, %fd51;
	cvt.rn.f32.f64 	%f43, %fd54;
	add.f32 	%f44, %f42, %f43;
	setp.lt.f32 	%p31, %f44, %f41;
	selp.f32 	%f86, %f44, %f41, %p31;
	selp.b32 	%r300, %r182, %r181, %p31;
	selp.b32 	%r191, %r257, %r301, %p31;
	selp.b32 	%r301, %r257, %r191, %p30;
	add.s32 	%r295, %r295, 2;
$L__BB0_35:
	setp.eq.s32 	%p32, %r10, 0;
	@%p32 bra 	$L__BB0_41;
	add.s32 	%r193, %r6, %r295;
	add.s32 	%r194, %r193, %r14;
	mul.wide.s32 	%rd27, %r194, 4;
	add.s64 	%rd28, %rd1, %rd27;
	ld.global.u32 	%r92, [%rd28];
	add.s32 	%r195, %r193, %r15;
	mul.wide.s32 	%rd29, %r195, 4;
	add.s64 	%rd30, %rd1, %rd29;
	ld.global.u32 	%r93, [%rd30];
	setp.eq.s32 	%p33, %r295, 0;
	mov.b32 	%r298, 0;
	@%p33 bra 	$L__BB0_38;
	add.s32 	%r196, %r16, %r295;
	mul.wide.s32 	%rd31, %r196, 4;
	add.s64 	%rd32, %rd1, %rd31;
	ld.global.u32 	%r298, [%rd32];
$L__BB0_38:
	setp.eq.s32 	%p34, %r295, 0;
	mov.b32 	%r299, 0;
	@%p34 bra 	$L__BB0_40;
	add.s32 	%r198, %r17, %r295;
	mul.wide.s32 	%rd33, %r198, 4;
	add.s64 	%rd34, %rd1, %rd33;
	ld.global.u32 	%r299, [%rd34];
$L__BB0_40:
	add.s32 	%r199, %r93, %r298;
	sub.s32 	%r200, %r92, %r199;
	add.s32 	%r201, %r200, %r299;
	sub.s32 	%r202, %r4, %r201;
	cvt.rn.f64.s32 	%fd55, %r201;
	mul.f64 	%fd56, %fd1, %fd55;
	mov.f64 	%fd57, 0d3FF0000000000000;
	sub.f64 	%fd58, %fd57, %fd56;
	mul.f64 	%fd59, %fd58, %fd55;
	cvt.rn.f32.f64 	%f45, %fd59;
	cvt.rn.f64.s32 	%fd60, %r202;
	mul.f64 	%fd61, %fd2, %fd60;
	sub.f64 	%fd62, %fd57, %fd61;
	mul.f64 	%fd63, %fd62, %fd60;
	cvt.rn.f32.f64 	%f46, %fd63;
	add.f32 	%f47, %f45, %f46;
	setp.lt.f32 	%p35, %f47, %f86;
	selp.f32 	%f86, %f47, %f86, %p35;
	selp.b32 	%r300, %r295, %r300, %p35;
	selp.b32 	%r301, %r257, %r301, %p35;
$L__BB0_41:
	add.s32 	%r257, %r257, 1;
	setp.ne.s32 	%p53, %r257, %r7;
	@%p53 bra 	$L__BB0_5;
$L__BB0_42:
	ld.param.u64 	%rd52, [_Z6kernelPiPfS_ii_param_0];
	shl.b32 	%r251, %r1, 1;
	add.s32 	%r252, %r114, -1;
	mul.lo.s32 	%r253, %r105, %r252;
	shl.b32 	%r254, %r253, 1;
	add.s32 	%r255, %r251, %r254;
	add.s32 	%r256, %r255, -2;
	cvta.to.global.u64 	%rd43, %rd52;
	mul.wide.s32 	%rd44, %r256, 4;
	add.s64 	%rd45, %rd43, %rd44;
	st.global.u32 	[%rd45], %r301;
	st.global.u32 	[%rd45+4], %r300;
	cvt.s64.s32 	%rd46, %r253;
	cvt.s64.s32 	%rd47, %r1;
	add.s64 	%rd48, %rd46, %rd47;
	cvta.to.global.u64 	%rd49, %rd15;
	shl.b64 	%rd50, %rd48, 2;
	add.s64 	%rd51, %rd49, %rd50;
	st.global.f32 	[%rd51+-4], %f86;
$L__BB0_43:
	ret;

}


// ===== COMPILED SASS (sm_100) =====

	.target	sm_100

	.elftype	@"ET_EXEC"


//--------------------- .note.nv.tkinfo           --------------------------
	.section	.note.nv.tkinfo,"",@"SHT_NOTE"
	.sectionflags	@"SHF_NOTE_NV_TKINFO"
	.tkinfo
        /*0018*/ 	.word	0x00000002
        /*0030*/ 	.string	""
        /*0030*/ 	.string	"ptxas"
        /*0030*/ 	.string	"Cuda compilation tools, release 13.0, V13.0.88"
        /*0030*/ 	.string	"Build cuda_13.0.r13.0/compiler.36424714_0"
        /*0030*/ 	.string	"-arch sm_100 -m 64 "



//--------------------- .note.nv.cuinfo           --------------------------
	.section	.note.nv.cuinfo,"",@"SHT_NOTE"
	.sectionflags	@"SHF_NOTE_NV_CUINFO"
        /*0018*/ 	.short	0x0002
        /*001a*/ 	.short	0x0064
        /*001c*/ 	.short	0x0082
	.zero		2


//--------------------- .nv.info                  --------------------------
	.section	.nv.info,"",@"SHT_CUDA_INFO"
	.align	4


	//----- nvinfo : EIATTR_REGCOUNT
	.align		4
        /*0000*/ 	.byte	0x04, 0x2f
        /*0002*/ 	.short	(.L_1 - .L_0)
	.align		4
.L_0:
        /*0004*/ 	.word	index@(_Z6kernelPiPfS_ii)
        /*0008*/ 	.word	0x00000028


	//----- nvinfo : EIATTR_FRAME_SIZE
	.align		4
.L_1:
        /*000c*/ 	.byte	0x04, 0x11
        /*000e*/ 	.short	(.L_3 - .L_2)
	.align		4
.L_2:
        /*0010*/ 	.word	index@($__internal_0_$__cuda_sm20_dblrcp_rn_slowpath_v3)
        /*0014*/ 	.word	0x00000000


	//----- nvinfo : EIATTR_FRAME_SIZE
	.align		4
.L_3:
        /*0018*/ 	.byte	0x04, 0x11
        /*001a*/ 	.short	(.L_5 - .L_4)
	.align		4
.L_4:
        /*001c*/ 	.word	index@(_Z6kernelPiPfS_ii)
        /*0020*/ 	.word	0x00000000


	//----- nvinfo : EIATTR_MIN_STACK_SIZE
	.align		4
.L_5:
        /*0024*/ 	.byte	0x04, 0x12
        /*0026*/ 	.short	(.L_7 - .L_6)
	.align		4
.L_6:
        /*0028*/ 	.word	index@(_Z6kernelPiPfS_ii)
        /*002c*/ 	.word	0x00000000
.L_7:


//--------------------- .nv.compat                --------------------------
	.section	.nv.compat,"",@"SHT_CUDA_COMPAT_INFO"
	.align	4
        /*0000*/ 	.byte	0x02, 0x09, 0x00, 0x00, 0x02, 0x02, 0x01, 0x00, 0x02, 0x05, 0x05, 0x00, 0x03, 0x07, 0x01, 0x01
        /*0010*/ 	.byte	0x02, 0x03, 0x00, 0x00, 0x02, 0x06, 0x01, 0x00, 0x04, 0x0b, 0x08, 0x00, 0x01, 0x00, 0x00, 0x00
        /*0020*/ 	.byte	0x00, 0x00, 0x00, 0x00


//--------------------- .nv.info._Z6kernelPiPfS_ii --------------------------
	.section	.nv.info._Z6kernelPiPfS_ii,"",@"SHT_CUDA_INFO"
	.sectionflags	@""
	.align	4


	//----- nvinfo : EIATTR_CUDA_API_VERSION
	.align		4
        /*0000*/ 	.byte	0x04, 0x37
        /*0002*/ 	.short	(.L_9 - .L_8)
.L_8:
        /*0004*/ 	.word	0x00000082


	//----- nvinfo : EIATTR_KPARAM_INFO
	.align		4
.L_9:
        /*0008*/ 	.byte	0x04, 0x17
        /*000a*/ 	.short	(.L_11 - .L_10)
.L_10:
        /*000c*/ 	.word	0x00000000
        /*0010*/ 	.short	0x0004
        /*0012*/ 	.short	0x001c
        /*0014*/ 	.byte	0x00, 0xf0, 0x11, 0x00


	//----- nvinfo : EIATTR_KPARAM_INFO
	.align		4
.L_11:
        /*0018*/ 	.byte	0x04, 0x17
        /*001a*/ 	.short	(.L_13 - .L_12)
.L_12:
        /*001c*/ 	.word	0x00000000
        /*0020*/ 	.short	0x0003
        /*0022*/ 	.short	0x0018
        /*0024*/ 	.byte	0x00, 0xf0, 0x11, 0x00


	//----- nvinfo : EIATTR_KPARAM_INFO
	.align		4
.L_13:
        /*0028*/ 	.byte	0x04, 0x17
        /*002a*/ 	.short	(.L_15 - .L_14)
.L_14:
        /*002c*/ 	.word	0x00000000
        /*0030*/ 	.short	0x0002
        /*0032*/ 	.short	0x0010
        /*0034*/ 	.byte	0x00, 0xf5, 0x21, 0x00


	//----- nvinfo : EIATTR_KPARAM_INFO
	.align		4
.L_15:
        /*0038*/ 	.byte	0x04, 0x17
        /*003a*/ 	.short	(.L_17 - .L_16)
.L_16:
        /*003c*/ 	.word	0x00000000
        /*0040*/ 	.short	0x0001
        /*0042*/ 	.short	0x0008
        /*0044*/ 	.byte	0x00, 0xf5, 0x21, 0x00


	//----- nvinfo : EIATTR_KPARAM_INFO
	.align		4
.L_17:
        /*0048*/ 	.byte	0x04, 0x17
        /*004a*/ 	.short	(.L_19 - .L_18)
.L_18:
        /*004c*/ 	.word	0x00000000
        /*0050*/ 	.short	0x0000
        /*0052*/ 	.short	0x0000
        /*0054*/ 	.byte	0x00, 0xf5, 0x21, 0x00


	//----- nvinfo : EIATTR_SPARSE_MMA_MASK
	.align		4
.L_19:
        /*0058*/ 	.byte	0x03, 0x50
        /*005a*/ 	.short	0x0000


	//----- nvinfo : EIATTR_MAXREG_COUNT
	.align		4
        /*005c*/ 	.byte	0x03, 0x1b
        /*005e*/ 	.short	0x00ff


	//----- nvinfo : EIATTR_MERCURY_ISA_VERSION
	.align		4
        /*0060*/ 	.byte	0x03, 0x5f
        /*0062*/ 	.short	0x0101


	//----- nvinfo : EIATTR_VRC_CTA_INIT_COUNT
	.align		4
        /*0064*/ 	.byte	0x02, 0x4a
	.zero		1
	.zero		1


	//----- nvinfo : EIATTR_EXIT_INSTR_OFFSETS
	.align		4
        /*0068*/ 	.byte	0x04, 0x1c
        /*006a*/ 	.short	(.L_21 - .L_20)


	//   ....[0]....
.L_20:
        /*006c*/ 	.word	0x00000110


	//   ....[1]....
        /*0070*/ 	.word	0x00001f30


	//----- nvinfo : EIATTR_CRS_STACK_SIZE
	.align		4
.L_21:
        /*0074*/ 	.byte	0x04, 0x1e
        /*0076*/ 	.short	(.L_23 - .L_22)
.L_22:
        /*0078*/ 	.word	0x00000000


	//----- nvinfo : EIATTR_CBANK_PARAM_SIZE
	.align		4
.L_23:
        /*007c*/ 	.byte	0x03, 0x19
        /*007e*/ 	.short	0x0020


	//----- nvinfo : EIATTR_PARAM_CBANK
	.align		4
        /*0080*/ 	.byte	0x04, 0x0a
        /*0082*/ 	.short	(.L_25 - .L_24)
	.align		4
.L_24:
        /*0084*/ 	.word	index@(.nv.constant0._Z6kernelPiPfS_ii)
        /*0088*/ 	.short	0x0380
        /*008a*/ 	.short	0x0020


	//----- nvinfo : EIATTR_SW_WAR
	.align		4
.L_25:
        /*008c*/ 	.byte	0x04, 0x36
        /*008e*/ 	.short	(.L_27 - .L_26)
.L_26:
        /*0090*/ 	.word	0x00000008
.L_27:


//--------------------- .nv.callgraph             --------------------------
	.section	.nv.callgraph,"",@"SHT_CUDA_CALLGRAPH"
	.align	4
	.sectionentsize	8
	.align		4
        /*0000*/ 	.word	0x00000000
	.align		4
        /*0004*/ 	.word	0xffffffff
	.align		4
        /*0008*/ 	.word	0x00000000
	.align		4
        /*000c*/ 	.word	0xfffffffe
	.align		4
        /*0010*/ 	.word	0x00000000
	.align		4
        /*0014*/ 	.word	0xfffffffd
	.align		4
        /*0018*/ 	.word	0x00000000
	.align		4
        /*001c*/ 	.word	0xfffffffc


//--------------------- .text._Z6kernelPiPfS_ii   --------------------------
	.section	.text._Z6kernelPiPfS_ii,"ax",@progbits
	.align	128
        .global         _Z6kernelPiPfS_ii
        .type           _Z6kernelPiPfS_ii,@function
        .size           _Z6kernelPiPfS_ii,(.L_x_27 - _Z6kernelPiPfS_ii)
        .other          _Z6kernelPiPfS_ii,@"STO_CUDA_ENTRY STV_DEFAULT"
_Z6kernelPiPfS_ii:
.text._Z6kernelPiPfS_ii:
[----:B------:R-:W-:Y:S01]  /*0000*/  LDC R1, c[0x0][0x37c] ;  /* 0x0000df00ff017b82 */ /* 0x000fe20000000800 */
[----:B------:R-:W0:Y:S07]  /*0010*/  S2R R0, SR_TID.Y ;  /* 0x0000000000007919 */ /* 0x000e2e0000002200 */
[----:B------:R-:W1:Y:S01]  /*0020*/  LDC R2, c[0x0][0x360] ;  /* 0x0000d800ff027b82 */ /* 0x000e620000000800 */
[----:B------:R-:W-:Y:S01]  /*0030*/  PLOP3.LUT P0, PT, PT, PT, PT, 0x80, 0x8 ;  /* 0x000000000008781c */ /* 0x000fe20003f0f070 */
[----:B------:R-:W1:Y:S06]  /*0040*/  S2R R3, SR_TID.X ;  /* 0x0000000000037919 */ /* 0x000e6c0000002100 */
[----:B------:R-:W0:Y:S08]  /*0050*/  S2UR UR5, SR_CTAID.Y ;  /* 0x00000000000579c3 */ /* 0x000e300000002600 */
[----:B------:R-:W0:Y:S08]  /*0060*/  LDC R5, c[0x0][0x364] ;  /* 0x0000d900ff057b82 */ /* 0x000e300000000800 */
[----:B------:R-:W1:Y:S08]  /*0070*/  S2UR UR4, SR_CTAID.X ;  /* 0x00000000000479c3 */ /* 0x000e700000002500 */
[----:B------:R-:W2:Y:S01]  /*0080*/  LDC.64 R6, c[0x0][0x398] ;  /* 0x0000e600ff067b82 */ /* 0x000ea20000000a00 */
[----:B0-----:R-:W-:-:S02]  /*0090*/  IMAD R0, R5, UR5, R0 ;  /* 0x0000000505007c24 */ /* 0x001fc4000f8e0200 */
[----:B-1----:R-:W-:-:S03]  /*00a0*/  IMAD R3, R2, UR4, R3 ;  /* 0x0000000402037c24 */ /* 0x002fc6000f8e0203 */
[----:B--2---:R-:W-:-:S04]  /*00b0*/  ISETP.GT.AND P1, PT, R0, R7, PT ;  /* 0x000000070000720c */ /* 0x004fc80003f24270 */
[----:B------:R-:W-:-:S13]  /*00c0*/  ISETP.GT.OR P2, PT, R3, R6, P1 ;  /* 0x000000060300720c */ /* 0x000fda0000f44670 */
[----:B------:R-:W-:-:S04]  /*00d0*/  @!P2 ISETP.NE.AND P3, PT, R0, R7, PT ;  /* 0x000000070000a20c */ /* 0x000fc80003f65270 */
[----:B------:R-:W-:-:S04]  /*00e0*/  @!P2 ISETP.EQ.AND P0, PT, R3, R6, !P3 ;  /* 0x000000060300a20c */ /* 0x000fc80005f02270 */
[----:B------:R-:W-:-:S04]  /*00f0*/  ISETP.EQ.OR P0, PT, R3, RZ, P0 ;  /* 0x000000ff0300720c */ /* 0x000fc80000702670 */
[----:B------:R-:W-:-:S13]  /*0100*/  ISETP.EQ.OR P0, PT, R0, RZ, P0 ;  /* 0x000000ff0000720c */ /* 0x000fda0000702670 */
[----:B------:R-:W-:Y:S05]  /*0110*/  @P0 EXIT ;  /* 0x000000000000094d */ /* 0x000fea0003800000 */
[----:B------:R-:W0:Y:S01]  /*0120*/  LDC.64 R8, c[0x0][0x390] ;  /* 0x0000e400ff087b82 */ /* 0x000e220000000a00 */
[----:B------:R-:W1:Y:S01]  /*0130*/  LDCU.64 UR4, c[0x0][0x358] ;  /* 0x00006b00ff0477ac */ /* 0x000e620008000a00 */
[----:B------:R-:W-:-:S04]  /*0140*/  IMAD R4, R7, R6, RZ ;  /* 0x0000000607047224 */ /* 0x000fc800078e02ff */
[----:B0-----:R-:W-:-:S05]  /*0150*/  IMAD.WIDE R8, R4, 0x4, R8 ;  /* 0x0000000404087825 */ /* 0x001fca00078e0208 */
[----:B-1----:R-:W2:Y:S01]  /*0160*/  LDG.E R2, desc[UR4][R8.64+-0x4] ;  /* 0xfffffc0408027981 */ /* 0x002ea2000c1e1900 */
[----:B------:R-:W-:Y:S01]  /*0170*/  BSSY.RECONVERGENT B0, `(.L_x_0) ;  /* 0x00001cb000007945 */ /* 0x000fe20003800200 */
[----:B------:R-:W-:Y:S02]  /*0180*/  IMAD.MOV.U32 R15, RZ, RZ, RZ ;  /* 0x000000ffff0f7224 */ /* 0x000fe400078e00ff */
[----:B------:R-:W-:Y:S01]  /*0190*/  IMAD.MOV.U32 R25, RZ, RZ, RZ ;  /* 0x000000ffff197224 */ /* 0x000fe200078e00ff */
[----:B--2---:R-:W-:Y:S01]  /*01a0*/  I2FP.F32.S32 R5, R2 ;  /* 0x0000000200057245 */ /* 0x004fe20000201400 */
[----:B------:R-:W-:Y:S06]  /*01b0*/  @P1 BRA `(.L_x_1) ;  /* 0x0000001c00181947 */ /* 0x000fec0003800000 */
[C---:B------:R-:W-:Y:S01]  /*01c0*/  IMAD R9, R3.reuse, R0, RZ ;  /* 0x0000000003097224 */ /* 0x040fe200078e02ff */
[----:B------:R-:W-:Y:S01]  /*01d0*/  BSSY.RECONVERGENT B1, `(.L_x_2) ;  /* 0x0000012000017945 */ /* 0x000fe20003800200 */
[----:B------:R-:W-:Y:S02]  /*01e0*/  IADD3 R7, PT, PT, -R3, R6, RZ ;  /* 0x0000000603077210 */ /* 0x000fe40007ffe1ff */
[----:B------:R-:W0:Y:S08]  /*01f0*/  I2F.F64 R10, R9 ;  /* 0x00000009000a7312 */ /* 0x000e300000201c00 */
[----:B0-----:R-:W0:Y:S01]  /*0200*/  MUFU.RCP64H R13, R11 ;  /* 0x0000000b000d7308 */ /* 0x001e220000001800 */
[----:B------:R-:W-:-:S05]  /*0210*/  VIADD R12, R11, 0x300402 ;  /* 0x003004020b0c7836 */ /* 0x000fca0000000000 */
[----:B------:R-:W-:Y:S01]  /*0220*/  FSETP.GEU.AND P0, PT, |R12|, 5.8789094863358348022e-39, PT ;  /* 0x004004020c00780b */ /* 0x000fe20003f0e200 */
[----:B0-----:R-:W-:-:S08]  /*0230*/  DFMA R14, -R10, R12, 1 ;  /* 0x3ff000000a0e742b */ /* 0x001fd0000000010c */
[----:B------:R-:W-:-:S08]  /*0240*/  DFMA R14, R14, R14, R14 ;  /* 0x0000000e0e0e722b */ /* 0x000fd0000000000e */
[----:B------:R-:W-:-:S08]  /*0250*/  DFMA R14, R12, R14, R12 ;  /* 0x0000000e0c0e722b */ /* 0x000fd0000000000c */
[----:B------:R-:W-:-:S08]  /*0260*/  DFMA R16, -R10, R14, 1 ;  /* 0x3ff000000a10742b */ /* 0x000fd0000000010e */
[----:B------:R-:W-:Y:S01]  /*0270*/  DFMA R16, R14, R16, R14 ;  /* 0x000000100e10722b */ /* 0x000fe2000000000e */
[----:B------:R-:W-:Y:S10]  /*0280*/  @P0 BRA `(.L_x_3) ;  /* 0x0000000000180947 */ /* 0x000ff40003800000 */
[----:B------:R-:W-:-:S05]  /*0290*/  LOP3.LUT R6, R11, 0x7fffffff, RZ, 0xc0, !PT ;  /* 0x7fffffff0b067812 */ /* 0x000fca00078ec0ff */
[----:B------:R-:W-:Y:S01]  /*02a0*/  VIADD R14, R6, 0xfff00000 ;  /* 0xfff00000060e7836 */ /* 0x000fe20000000000 */
[----:B------:R-:W-:-:S07]  /*02b0*/  MOV R6, 0x2d0 ;  /* 0x000002d000067802 */ /* 0x000fce0000000f00 */
[----:B------:R-:W-:Y:S05]  /*02c0*/  CALL.REL.NOINC `($__internal_0_$__cuda_sm20_dblrcp_rn_slowpath_v3) ;  /* 0x0000001c001c7944 */ /* 0x000fea0003c00000 */
[----:B------:R-:W-:Y:S02]  /*02d0*/  IMAD.MOV.U32 R16, RZ, RZ, R12 ;  /* 0x000000ffff107224 */ /* 0x000fe400078e000c */
[----:B------:R-:W-:-:S07]  /*02e0*/  IMAD.MOV.U32 R17, RZ, RZ, R13 ;  /* 0x000000ffff117224 */ /* 0x000fce00078e000d */
.L_x_3:
[----:B------:R-:W-:Y:S05]  /*02f0*/  BSYNC.RECONVERGENT B1 ;  /* 0x0000000000017941 */ /* 0x000fea0003800200 */
.L_x_2:
[----:B------:R-:W-:Y:S01]  /*0300*/  IADD3 R9, PT, PT, R4, -R9, RZ ;  /* 0x8000000904097210 */ /* 0x000fe20007ffe0ff */
[----:B------:R-:W-:Y:S05]  /*0310*/  BSSY.RECONVERGENT B1, `(.L_x_4) ;  /* 0x0000013000017945 */ /* 0x000fea0003800200 */
        /* <DEDUP_REMOVED lines=10> */
[----:B------:R-:W-:Y:S01]  /*03c0*/  LOP3.LUT R4, R9, 0x7fffffff, RZ, 0xc0, !PT ;  /* 0x7fffffff09047812 */ /* 0x000fe200078ec0ff */
[----:B------:R-:W-:Y:S01]  /*03d0*/  IMAD.MOV.U32 R10, RZ, RZ, R8 ;  /* 0x000000ffff0a7224 */ /* 0x000fe200078e0008 */
[----:B------:R-:W-:Y:S01]  /*03e0*/  MOV R6, 0x420 ;  /* 0x0000042000067802 */ /* 0x000fe20000000f00 */
[----:B------:R-:W-:Y:S01]  /*03f0*/  IMAD.MOV.U32 R11, RZ, RZ, R9 ;  /* 0x000000ffff0b7224 */ /* 0x000fe200078e0009 */
[----:B------:R-:W-:-:S07]  /*0400*/  IADD3 R14, PT, PT, R4, -0x100000, RZ ;  /* 0xfff00000040e7810 */ /* 0x000fce0007ffe0ff */
[----:B------:R-:W-:Y:S05]  /*0410*/  CALL.REL.NOINC `($__internal_0_$__cuda_sm20_dblrcp_rn_slowpath_v3) ;  /* 0x0000001800c87944 */ /* 0x000fea0003c00000 */
[----:B------:R-:W-:Y:S02]  /*0420*/  IMAD.MOV.U32 R18, RZ, RZ, R12 ;  /* 0x000000ffff127224 */ /* 0x000fe400078e000c */
[----:B------:R-:W-:-:S07]  /*0430*/  IMAD.MOV.U32 R19, RZ, RZ, R13 ;  /* 0x000000ffff137224 */ /* 0x000fce00078e000d */
.L_x_5:
[----:B------:R-:W-:Y:S05]  /*0440*/  BSYNC.RECONVERGENT B1 ;  /* 0x0000000000017941 */ /* 0x000fea0003800200 */
.L_x_4:
[----:B------:R-:W-:Y:S01]  /*0450*/  VIADD R9, R7, 0x1 ;  /* 0x0000000107097836 */ /* 0x000fe20000000000 */
[----:B------:R-:W-:Y:S01]  /*0460*/  MOV R8, RZ ;  /* 0x000000ff00087202 */ /* 0x000fe20000000f00 */
[----:B------:R-:W-:Y:S02]  /*0470*/  IMAD.MOV.U32 R25, RZ, RZ, RZ ;  /* 0x000000ffff197224 */ /* 0x000fe400078e00ff */
[----:B------:R-:W-:Y:S01]  /*0480*/  IMAD.MOV.U32 R15, RZ, RZ, RZ ;  /* 0x000000ffff0f7224 */ /* 0x000fe200078e00ff */
[----:B------:R-:W-:-:S07]  /*0490*/  LOP3.LUT R9, R9, 0xfffffffc, RZ, 0xc0, !PT ;  /* 0xfffffffc09097812 */ /* 0x000fce00078ec0ff */
.L_x_21:
[----:B------:R-:W-:Y:S01]  /*04a0*/  ISETP.GE.AND P0, PT, R7, RZ, PT ;  /* 0x000000ff0700720c */ /* 0x000fe20003f06270 */
[----:B------:R-:W-:-:S12]  /*04b0*/  BSSY.RECONVERGENT B1, `(.L_x_6) ;  /* 0x0000191000017945 */ /* 0x000fd80003800200 */
[----:B------:R-:W-:Y:S05]  /*04c0*/  @!P0 BRA `(.L_x_7) ;  /* 0x00000018003c8947 */ /* 0x000fea0003800000 */
[----:B------:R-:W0:Y:S01]  /*04d0*/  LDCU UR6, c[0x0][0x398] ;  /* 0x00007300ff0677ac */ /* 0x000e220008000800 */
[C---:B------:R-:W-:Y:S01]  /*04e0*/  ISETP.NE.AND P0, PT, R8.reuse, RZ, PT ;  /* 0x000000ff0800720c */ /* 0x040fe20003f05270 */
[----:B------:R-:W-:-:S05]  /*04f0*/  VIADD R11, R8, 0xffffffff ;  /* 0xffffffff080b7836 */ /* 0x000fca0000000000 */
[----:B------:R-:W-:-:S05]  /*0500*/  IADD3 R13, PT, PT, R0, R11, RZ ;  /* 0x0000000b000d7210 */ /* 0x000fca0007ffe0ff */
[----:B0-----:R-:W-:Y:S02]  /*0510*/  IMAD R13, R13, UR6, RZ ;  /* 0x000000060d0d7c24 */ /* 0x001fe4000f8e02ff */
[----:B------:R-:W-:Y:S02]  /*0520*/  IMAD R14, R11, UR6, RZ ;  /* 0x000000060b0e7c24 */ /* 0x000fe4000f8e02ff */
[----:B------:R-:W-:Y:S01]  /*0530*/  VIADD R10, R13, 0xffffffff ;  /* 0xffffffff0d0a7836 */ /* 0x000fe20000000000 */
[----:B------:R-:W-:Y:S06]  /*0540*/  @P0 BRA `(.L_x_8) ;  /* 0x00000008009c0947 */ /* 0x000fec0003800000 */
[----:B------:R-:W-:Y:S01]  /*0550*/  ISETP.GE.U32.AND P0, PT, R7, 0x3, PT ;  /* 0x000000030700780c */ /* 0x000fe20003f06070 */
[----:B------:R-:W-:Y:S01]  /*0560*/  BSSY.RECONVERGENT B2, `(.L_x_9) ;  /* 0x0000056000027945 */ /* 0x000fe20003800200 */
[----:B------:R-:W-:-:S11]  /*0570*/  IMAD.MOV.U32 R4, RZ, RZ, RZ ;  /* 0x000000ffff047224 */ /* 0x000fd600078e00ff */
[----:B------:R-:W-:Y:S05]  /*0580*/  @!P0 BRA `(.L_x_10) ;  /* 0x00000004004c8947 */ /* 0x000fea0003800000 */
[----:B------:R-:W-:Y:S01]  /*0590*/  HFMA2 R11, -RZ, RZ, 0, 0 ;  /* 0x00000000ff0b7431 */ /* 0x000fe200000001ff */
[----:B------:R-:W-:Y:S01]  /*05a0*/  BSSY.RECONVERGENT B3, `(.L_x_11) ;  /* 0x0000050000037945 */ /* 0x000fe20003800200 */
[----:B------:R-:W-:-:S07]  /*05b0*/  IMAD.IADD R4, R3, 0x1, R10 ;  /* 0x0000000103047824 */ /* 0x000fce00078e020a */
.L_x_12:
[----:B------:R-:W0:Y:S01]  /*05c0*/  LDC.64 R28, c[0x0][0x390] ;  /* 0x0000e400ff1c7b82 */ /* 0x000e220000000a00 */
[--C-:B------:R-:W-:Y:S02]  /*05d0*/  IMAD.IADD R21, R4, 0x1, R11.reuse ;  /* 0x0000000104157824 */ /* 0x100fe400078e020b */
[----:B------:R-:W-:Y:S02]  /*05e0*/  IMAD.IADD R23, R10, 0x1, R11 ;  /* 0x000000010a177824 */ /* 0x000fe400078e020b */
[----:B0-----:R-:W-:-:S04]  /*05f0*/  IMAD.WIDE R20, R21, 0x4, R28 ;  /* 0x0000000415147825 */ /* 0x001fc800078e021c */
[----:B------:R-:W-:Y:S01]  /*0600*/  IMAD.WIDE R28, R23, 0x4, R28 ;  /* 0x00000004171c7825 */ /* 0x000fe200078e021c */
[----:B------:R-:W2:Y:S04]  /*0610*/  LDG.E R12, desc[UR4][R20.64+0x4] ;  /* 0x00000404140c7981 */ /* 0x000ea8000c1e1900 */
[----:B------:R-:W2:Y:S01]  /*0620*/  LDG.E R23, desc[UR4][R28.64+0x4] ;  /* 0x000004041c177981 */ /* 0x000ea2000c1e1900 */
[----:B------:R-:W-:-:S03]  /*0630*/  ISETP.NE.AND P0, PT, R11, RZ, PT ;  /* 0x000000ff0b00720c */ /* 0x000fc60003f05270 */
[----:B------:R-:W3:Y:S04]  /*0640*/  LDG.E R37, desc[UR4][R20.64+0x8] ;  /* 0x0000080414257981 */ /* 0x000ee8000c1e1900 */
[----:B------:R-:W3:Y:S01]  /*0650*/  LDG.E R26, desc[UR4][R28.64+0x8] ;  /* 0x000008041c1a7981 */ /* 0x000ee2000c1e1900 */
[----:B------:R-:W-:-:S03]  /*0660*/  IMAD.MOV.U32 R14, RZ, RZ, RZ ;  /* 0x000000ffff0e7224 */ /* 0x000fc600078e00ff */
[----:B------:R-:W4:Y:S04]  /*0670*/  LDG.E R6, desc[UR4][R20.64] ;  /* 0x0000000414067981 */ /* 0x000f28000c1e1900 */
[----:B------:R-:W4:Y:S04]  /*0680*/  @P0 LDG.E R14, desc[UR4][R28.64] ;  /* 0x000000041c0e0981 */ /* 0x000f28000c1e1900 */
[----:B------:R0:W5:Y:S04]  /*0690*/  LDG.E R31, desc[UR4][R20.64+0xc] ;  /* 0x00000c04141f7981 */ /* 0x000168000c1e1900 */
[----:B------:R1:W5:Y:S01]  /*06a0*/  LDG.E R24, desc[UR4][R28.64+0xc] ;  /* 0x00000c041c187981 */ /* 0x000362000c1e1900 */
[----:B--2---:R-:W-:-:S05]  /*06b0*/  IADD3 R12, PT, PT, R12, -R23, RZ ;  /* 0x800000170c0c7210 */ /* 0x004fca0007ffe0ff */
[----:B------:R-:W-:Y:S01]  /*06c0*/  IMAD.IADD R30, R2, 0x1, -R12 ;  /* 0x00000001021e7824 */ /* 0x000fe200078e0a0c */
[----:B------:R-:W0:Y:S08]  /*06d0*/  I2F.F64 R22, R12 ;  /* 0x0000000c00167312 */ /* 0x000e300000201c00 */
[----:B------:R-:W1:Y:S01]  /*06e0*/  I2F.F64 R34, R30 ;  /* 0x0000001e00227312 */ /* 0x000e620000201c00 */
[----:B---3--:R-:W-:-:S07]  /*06f0*/  IMAD.IADD R37, R37, 0x1, -R26 ;  /* 0x0000000125257824 */ /* 0x008fce00078e0a1a */
[----:B------:R-:W2:Y:S01]  /*0700*/  I2F.F64 R26, R37 ;  /* 0x00000025001a7312 */ /* 0x000ea20000201c00 */
[----:B0-----:R-:W-:Y:S01]  /*0710*/  DFMA R20, R22, -R16, 1 ;  /* 0x3ff000001614742b */ /* 0x001fe20000000810 */
[----:B----4-:R-:W-:Y:S01]  /*0720*/  IMAD.IADD R14, R6, 0x1, -R14 ;  /* 0x00000001060e7824 */ /* 0x010fe200078e0a0e */
[----:B-1----:R-:W-:-:S06]  /*0730*/  DFMA R28, R34, -R18, 1 ;  /* 0x3ff00000221c742b */ /* 0x002fcc0000000812 */
[----:B------:R-:W-:Y:S01]  /*0740*/  DMUL R32, R22, R20 ;  /* 0x0000001416207228 */ /* 0x000fe20000000000 */
[----:B------:R-:W0:Y:S01]  /*0750*/  I2F.F64 R22, R14 ;  /* 0x0000000e00167312 */ /* 0x000e220000201c00 */
[----:B------:R-:W-:Y:S01]  /*0760*/  DMUL R34, R34, R28 ;  /* 0x0000001c22227228 */ /* 0x000fe20000000000 */
[----:B------:R-:W-:Y:S01]  /*0770*/  IADD3 R28, PT, PT, R2, -R14, RZ ;  /* 0x8000000e021c7210 */ /* 0x000fe20007ffe0ff */
[----:B--2---:R-:W-:-:S05]  /*0780*/  DFMA R20, R26, -R16, 1 ;  /* 0x3ff000001a14742b */ /* 0x004fca0000000810 */
[----:B------:R-:W1:Y:S03]  /*0790*/  I2F.F64 R28, R28 ;  /* 0x0000001c001c7312 */ /* 0x000e660000201c00 */
[----:B------:R-:W-:Y:S02]  /*07a0*/  DMUL R26, R26, R20 ;  /* 0x000000141a1a7228 */ /* 0x000fe40000000000 */
[----:B0-----:R-:W-:-:S03]  /*07b0*/  DFMA R20, R22, -R16, 1 ;  /* 0x3ff000001614742b */ /* 0x001fc60000000810 */
[----:B------:R0:W-:Y:S01]  /*07c0*/  F2F.F32.F64 R33, R32 ;  /* 0x0000002000217310 */ /* 0x0001e20000301000 */
[----:B-----5:R-:W-:Y:S02]  /*07d0*/  IMAD.IADD R24, R31, 0x1, -R24 ;  /* 0x000000011f187824 */ /* 0x020fe400078e0a18 */
[----:B0-----:R-:W-:-:S05]  /*07e0*/  IMAD.IADD R32, R2, 0x1, -R37 ;  /* 0x0000000102207824 */ /* 0x001fca00078e0a25 */
[----:B------:R-:W-:Y:S01]  /*07f0*/  F2F.F32.F64 R6, R26 ;  /* 0x0000001a00067310 */ /* 0x000fe20000301000 */
[----:B-1----:R-:W-:Y:S02]  /*0800*/  DFMA R30, R28, -R18, 1 ;  /* 0x3ff000001c1e742b */ /* 0x002fe40000000812 */
[----:B------:R-:W-:-:S05]  /*0810*/  DMUL R36, R22, R20 ;  /* 0x0000001416247228 */ /* 0x000fca0000000000 */
[----:B------:R-:W0:Y:S01]  /*0820*/  I2F.F64 R26, R32 ;  /* 0x00000020001a7312 */ /* 0x000e220000201c00 */
[----:B------:R-:W-:-:S07]  /*0830*/  DMUL R30, R28, R30 ;  /* 0x0000001e1c1e7228 */ /* 0x000fce0000000000 */
[----:B------:R1:W2:Y:S02]  /*0840*/  I2F.F64 R20, R24 ;  /* 0x0000001800147312 */ /* 0x0002a40000201c00 */
[----:B-1----:R-:W-:-:S06]  /*0850*/  IMAD.IADD R24, R2, 0x1, -R24 ;  /* 0x0000000102187824 */ /* 0x002fcc00078e0a18 */
[----:B------:R-:W1:Y:S01]  /*0860*/  I2F.F64 R28, R24 ;  /* 0x00000018001c7312 */ /* 0x000e620000201c00 */
[----:B0-----:R-:W-:-:S07]  /*0870*/  DFMA R22, R26, -R18, 1 ;  /* 0x3ff000001a16742b */ /* 0x001fce0000000812 */
[----:B------:R-:W-:Y:S01]  /*0880*/  F2F.F32.F64 R14, R36 ;  /* 0x00000024000e7310 */ /* 0x000fe20000301000 */
[----:B------:R-:W-:-:S07]  /*0890*/  DMUL R22, R26, R22 ;  /* 0x000000161a167228 */ /* 0x000fce0000000000 */
[----:B------:R-:W0:Y:S01]  /*08a0*/  F2F.F32.F64 R31, R30 ;  /* 0x0000001e001f7310 */ /* 0x000e220000301000 */
[----:B--2---:R-:W-:-:S07]  /*08b0*/  DFMA R26, R20, -R16, 1 ;  /* 0x3ff00000141a742b */ /* 0x004fce0000000810 */
[----:B------:R1:W2:Y:S01]  /*08c0*/  F2F.F32.F64 R12, R34 ;  /* 0x00000022000c7310 */ /* 0x0002a20000301000 */
[----:B------:R-:W-:Y:S02]  /*08d0*/  DMUL R26, R20, R26 ;  /* 0x0000001a141a7228 */ /* 0x000fe40000000000 */
[----:B-1----:R-:W-:Y:S01]  /*08e0*/  DFMA R34, R28, -R18, 1 ;  /* 0x3ff000001c22742b */ /* 0x002fe20000000812 */
[----:B0-----:R-:W-:-:S04]  /*08f0*/  FADD R14, R14, R31 ;  /* 0x0000001f0e0e7221 */ /* 0x001fc80000000000 */
[----:B------:R-:W0:Y:S03]  /*0900*/  F2F.F32.F64 R23, R22 ;  /* 0x0000001600177310 */ /* 0x000e260000301000 */
[----:B------:R-:W-:Y:S01]  /*0910*/  DMUL R34, R28, R34 ;  /* 0x000000221c227228 */ /* 0x000fe20000000000 */
[----:B------:R-:W-:Y:S01]  /*0920*/  FSETP.GEU.AND P3, PT, R14, R5, PT ;  /* 0x000000050e00720b */ /* 0x000fe20003f6e000 */
[----:B--2---:R-:W-:-:S03]  /*0930*/  FADD R33, R33, R12 ;  /* 0x0000000c21217221 */ /* 0x004fc60000000000 */
[----:B------:R-:W-:Y:S01]  /*0940*/  F2F.F32.F64 R26, R26 ;  /* 0x0000001a001a7310 */ /* 0x000fe20000301000 */
[----:B------:R-:W-:-:S07]  /*0950*/  FSEL R12, R14, R5, !P3 ;  /* 0x000000050e0c7208 */ /* 0x000fce0005800000 */
[----:B------:R-:W1:Y:S01]  /*0960*/  F2F.F32.F64 R35, R34 ;  /* 0x0000002200237310 */ /* 0x000e620000301000 */
[----:B------:R-:W-:Y:S01]  /*0970*/  FSETP.GEU.AND P0, PT, R33, R12, PT ;  /* 0x0000000c2100720b */ /* 0x000fe20003f0e000 */
[----:B0-----:R-:W-:-:S03]  /*0980*/  FADD R23, R6, R23 ;  /* 0x0000001706177221 */ /* 0x001fc60000000000 */
[----:B------:R-:W-:-:S04]  /*0990*/  FSEL R12, R33, R12, !P0 ;  /* 0x0000000c210c7208 */ /* 0x000fc80004000000 */
[----:B------:R-:W-:-:S04]  /*09a0*/  FSETP.GEU.AND P1, PT, R23, R12, PT ;  /* 0x0000000c1700720b */ /* 0x000fc80003f2e000 */
[----:B------:R-:W-:Y:S01]  /*09b0*/  FSEL R12, R23, R12, !P1 ;  /* 0x0000000c170c7208 */ /* 0x000fe20004800000 */
[----:B-1----:R-:W-:-:S05]  /*09c0*/  FADD R21, R26, R35 ;  /* 0x000000231a157221 */ /* 0x002fca0000000000 */
[----:B------:R-:W-:Y:S02]  /*09d0*/  FSETP.GEU.AND P2, PT, R21, R12, PT ;  /* 0x0000000c1500720b */ /* 0x000fe40003f4e000 */
[C---:B------:R-:W-:Y:S02]  /*09e0*/  SEL R15, R11.reuse, R15, !P3 ;  /* 0x0000000f0b0f7207 */ /* 0x040fe40005800000 */
[C---:B------:R-:W-:Y:S01]  /*09f0*/  @!P0 IADD3 R15, PT, PT, R11.reuse, 0x1, RZ ;  /* 0x000000010b0f8810 */ /* 0x040fe20007ffe0ff */
[----:B------:R-:W-:Y:S01]  /*0a00*/  @!P1 VIADD R15, R11, 0x2 ;  /* 0x000000020b0f9836 */ /* 0x000fe20000000000 */
[----:B------:R-:W-:-:S07]  /*0a10*/  FSETP.LT.OR P0, PT, R14, R5, !P0 ;  /* 0x000000050e00720b */ /* 0x000fce0004701400 */
[C---:B------:R-:W-:Y:S02]  /*0a20*/  @!P2 VIADD R15, R11.reuse, 0x3 ;  /* 0x000000030b0fa836 */ /* 0x040fe40000000000 */
[----:B------:R-:W-:Y:S01]  /*0a30*/  VIADD R11, R11, 0x4 ;  /* 0x000000040b0b7836 */ /* 0x000fe20000000000 */
[----:B------:R-:W-:-:S04]  /*0a40*/  SEL R25, R25, RZ, !P0 ;  /* 0x000000ff19197207 */ /* 0x000fc80004000000 */
[----:B------:R-:W-:Y:S02]  /*0a50*/  ISETP.NE.AND P0, PT, R11, R9, PT ;  /* 0x000000090b00720c */ /* 0x000fe40003f05270 */
[----:B------:R-:W-:Y:S02]  /*0a60*/  SEL R25, R25, RZ, P2 ;  /* 0x000000ff19197207 */ /* 0x000fe40001000000 */
[----:B------:R-:W-:Y:S02]  /*0a70*/  FSEL R5, R21, R12, !P2 ;  /* 0x0000000c15057208 */ /* 0x000fe40005000000 */
[----:B------:R-:W-:-:S07]  /*0a80*/  SEL R25, R25, RZ, P1 ;  /* 0x000000ff19197207 */ /* 0x000fce0000800000 */
[----:B------:R-:W-:Y:S05]  /*0a90*/  @P0 BRA `(.L_x_12) ;  /* 0xfffffff800c80947 */ /* 0x000fea000383ffff */
[----:B------:R-:W-:Y:S05]  /*0aa0*/  BSYNC.RECONVERGENT B3 ;  /* 0x0000000000037941 */ /* 0x000fea0003800200 */
.L_x_11:
[----:B------:R-:W-:-:S07]  /*0ab0*/  MOV R4, R9 ;  /* 0x0000000900047202 */ /* 0x000fce0000000f00 */
.L_x_10:
[----:B------:R-:W-:Y:S05]  /*0ac0*/  BSYNC.RECONVERGENT B2 ;  /* 0x0000000000027941 */ /* 0x000fea0003800200 */
.L_x_9:
[----:B------:R-:W-:-:S05]  /*0ad0*/  VIADD R6, R7, 0x1 ;  /* 0x0000000107067836 */ /* 0x000fca0000000000 */
[----:B------:R-:W-:-:S04]  /*0ae0*/  LOP3.LUT R11, R6, 0x3, RZ, 0xc0, !PT ;  /* 0x00000003060b7812 */ /* 0x000fc800078ec0ff */
[----:B------:R-:W-:-:S13]  /*0af0*/  ISETP.NE.AND P0, PT, R11, RZ, PT ;  /* 0x000000ff0b00720c */ /* 0x000fda0003f05270 */
[----:B------:R-:W-:Y:S05]  /*0b00*/  @!P0 BRA `(.L_x_7) ;  /* 0x0000001000ac8947 */ /* 0x000fea0003800000 */
[----:B------:R-:W-:Y:S01]  /*0b10*/  ISETP.NE.AND P1, PT, R11, 0x1, PT ;  /* 0x000000010b00780c */ /* 0x000fe20003f25270 */
[----:B------:R-:W-:Y:S01]  /*0b20*/  BSSY.RECONVERGENT B2, `(.L_x_13) ;  /* 0x000002f000027945 */ /* 0x000fe20003800200 */
[----:B------:R-:W-:-:S04]  /*0b30*/  LOP3.LUT R6, R6, 0x1, RZ, 0xc0, !PT ;  /* 0x0000000106067812 */ /* 0x000fc800078ec0ff */
[----:B------:R-:W-:Y:S01]  /*0b40*/  ISETP.NE.AND P0, PT, R6, RZ, PT ;  /* 0x000000ff0600720c */ /* 0x000fe20003f05270 */
[----:B------:R-:W-:-:S06]  /*0b50*/  VIADD R6, R3, 0xffffffff ;  /* 0xffffffff03067836 */ /* 0x000fcc0000000000 */
[----:B------:R-:W-:Y:S06]  /*0b60*/  @!P1 BRA `(.L_x_14) ;  /* 0x0000000000a89947 */ /* 0x000fec0003800000 */
[----:B------:R-:W0:Y:S01]  /*0b70*/  LDC.64 R20, c[0x0][0x390] ;  /* 0x0000e400ff147b82 */ /* 0x000e220000000a00 */
[----:B------:R-:W-:Y:S01]  /*0b80*/  ISETP.NE.AND P1, PT, R4, RZ, PT ;  /* 0x000000ff0400720c */ /* 0x000fe20003f25270 */
[----:B------:R-:W-:Y:S01]  /*0b90*/  HFMA2 R11, -RZ, RZ, 0, 0 ;  /* 0x00000000ff0b7431 */ /* 0x000fe200000001ff */
[--C-:B------:R-:W-:Y:S01]  /*0ba0*/  IADD3 R31, PT, PT, R13, R6, R4.reuse ;  /* 0x000000060d1f7210 */ /* 0x100fe20007ffe004 */
[----:B------:R-:W-:-:S04]  /*0bb0*/  IMAD.IADD R35, R10, 0x1, R4 ;  /* 0x000000010a237824 */ /* 0x000fc800078e0204 */
[----:B0-----:R-:W-:-:S04]  /*0bc0*/  IMAD.WIDE R34, R35, 0x4, R20 ;  /* 0x0000000423227825 */ /* 0x001fc800078e0214 */
[----:B------:R-:W-:Y:S02]  /*0bd0*/  IMAD.WIDE R30, R31, 0x4, R20 ;  /* 0x000000041f1e7825 */ /* 0x000fe400078e0214 */
[----:B------:R-:W2:Y:S04]  /*0be0*/  @P1 LDG.E R11, desc[UR4][R34.64] ;  /* 0x00000004220b1981 */ /* 0x000ea8000c1e1900 */
[----:B------:R-:W2:Y:S04]  /*0bf0*/  LDG.E R12, desc[UR4][R30.64] ;  /* 0x000000041e0c7981 */ /* 0x000ea8000c1e1900 */
[----:B------:R-:W3:Y:S04]  /*0c00*/  LDG.E R14, desc[UR4][R30.64+0x4] ;  /* 0x000004041e0e7981 */ /* 0x000ee8000c1e1900 */
[----:B------:R-:W3:Y:S01]  /*0c10*/  LDG.E R23, desc[UR4][R34.64+0x4] ;  /* 0x0000040422177981 */ /* 0x000ee2000c1e1900 */
[----:B--2---:R-:W-:-:S04]  /*0c20*/  IMAD.IADD R11, R12, 0x1, -R11 ;  /* 0x000000010c0b7824 */ /* 0x004fc800078e0a0b */
[----:B------:R-:W-:Y:S01]  /*0c30*/  IMAD.IADD R12, R2, 0x1, -R11 ;  /* 0x00000001020c7824 */ /* 0x000fe200078e0a0b */
[----:B------:R-:W0:Y:S01]  /*0c40*/  I2F.F64 R32, R11 ;  /* 0x0000000b00207312 */ /* 0x000e220000201c00 */
[----:B---3--:R-:W-:-:S07]  /*0c50*/  IMAD.IADD R37, R14, 0x1, -R23 ;  /* 0x000000010e257824 */ /* 0x008fce00078e0a17 */
[----:B------:R-:W1:Y:S01]  /*0c60*/  I2F.F64 R20, R12 ;  /* 0x0000000c00147312 */ /* 0x000e620000201c00 */
[----:B------:R-:W-:Y:S01]  /*0c70*/  IADD3 R14, PT, PT, R2, -R37, RZ ;  /* 0x80000025020e7210 */ /* 0x000fe20007ffe0ff */
[----:B0-----:R-:W-:-:S06]  /*0c80*/  DFMA R26, R32, -R16, 1 ;  /* 0x3ff00000201a742b */ /* 0x001fcc0000000810 */
[----:B------:R-:W0:Y:S01]  /*0c90*/  I2F.F64 R22, R37 ;  /* 0x0000002500167312 */ /* 0x000e220000201c00 */
[----:B-1----:R-:W-:-:S07]  /*0ca0*/  DFMA R28, R20, -R18, 1 ;  /* 0x3ff00000141c742b */ /* 0x002fce0000000812 */
[----:B------:R-:W1:Y:S01]  /*0cb0*/  I2F.F64 R30, R14 ;  /* 0x0000000e001e7312 */ /* 0x000e620000201c00 */
[----:B------:R-:W-:Y:S02]  /*0cc0*/  DMUL R26, R32, R26 ;  /* 0x0000001a201a7228 */ /* 0x000fe40000000000 */
[----:B------:R-:W-:Y:S02]  /*0cd0*/  DMUL R28, R20, R28 ;  /* 0x0000001c141c7228 */ /* 0x000fe40000000000 */
[----:B0-----:R-:W-:-:S06]  /*0ce0*/  DFMA R20, R22, -R16, 1 ;  /* 0x3ff000001614742b */ /* 0x001fcc0000000810 */
[----:B------:R-:W-:Y:S01]  /*0cf0*/  F2F.F32.F64 R26, R26 ;  /* 0x0000001a001a7310 */ /* 0x000fe20000301000 */
[----:B-1----:R-:W-:Y:S02]  /*0d00*/  DFMA R32, R30, -R18, 1 ;  /* 0x3ff000001e20742b */ /* 0x002fe40000000812 */
[----:B------:R-:W-:-:S05]  /*0d10*/  DMUL R20, R22, R20 ;  /* 0x0000001416147228 */ /* 0x000fca0000000000 */
[----:B------:R-:W0:Y:S01]  /*0d20*/  F2F.F32.F64 R29, R28 ;  /* 0x0000001c001d7310 */ /* 0x000e220000301000 */
[----:B------:R-:W-:-:S07]  /*0d30*/  DMUL R32, R30, R32 ;  /* 0x000000201e207228 */ /* 0x000fce0000000000 */
[----:B------:R-:W-:Y:S01]  /*0d40*/  F2F.F32.F64 R20, R20 ;  /* 0x0000001400147310 */ /* 0x000fe20000301000 */
[----:B0-----:R-:W-:-:S07]  /*0d50*/  FADD R12, R26, R29 ;  /* 0x0000001d1a0c7221 */ /* 0x001fce0000000000 */
[----:B------:R-:W0:Y:S01]  /*0d60*/  F2F.F32.F64 R33, R32 ;  /* 0x0000002000217310 */ /* 0x000e220000301000 */
[----:B------:R-:W-:-:S04]  /*0d70*/  FSETP.GEU.AND P1, PT, R12, R5, PT ;  /* 0x000000050c00720b */ /* 0x000fc80003f2e000 */
[----:B------:R-:W-:Y:S02]  /*0d80*/  FSEL R5, R12, R5, !P1 ;  /* 0x000000050c057208 */ /* 0x000fe40004800000 */
[----:B------:R-:W-:Y:S01]  /*0d90*/  SEL R15, R4, R15, !P1 ;  /* 0x0000000f040f7207 */ /* 0x000fe20004800000 */
[----:B0-----:R-:W-:-:S05]  /*0da0*/  FADD R14, R20, R33 ;  /* 0x00000021140e7221 */ /* 0x001fca0000000000 */
[----:B------:R-:W-:-:S04]  /*0db0*/  FSETP.GEU.AND P2, PT, R14, R5, PT ;  /* 0x000000050e00720b */ /* 0x000fc80003f4e000 */
[----:B------:R-:W-:Y:S02]  /*0dc0*/  SEL R25, R25, RZ, P2 ;  /* 0x000000ff19197207 */ /* 0x000fe40001000000 */
[----:B------:R-:W-:Y:S02]  /*0dd0*/  FSEL R5, R14, R5, !P2 ;  /* 0x000000050e057208 */ /* 0x000fe40005000000 */
[----:B------:R-:W-:-:S05]  /*0de0*/  SEL R25, R25, RZ, P1 ;  /* 0x000000ff19197207 */ /* 0x000fca0000800000 */
[C---:B------:R-:W-:Y:S02]  /*0df0*/  @!P2 VIADD R15, R4.reuse, 0x1 ;  /* 0x00000001040fa836 */ /* 0x040fe40000000000 */
[----:B------:R-:W-:-:S07]  /*0e00*/  VIADD R4, R4, 0x2 ;  /* 0x0000000204047836 */ /* 0x000fce0000000000 */
.L_x_14:
[----:B------:R-:W-:Y:S05]  /*0e10*/  BSYNC.RECONVERGENT B2 ;  /* 0x0000000000027941 */ /* 0x000fea0003800200 */
.L_x_13:
[----:B------:R-:W-:Y:S05]  /*0e20*/  @!P0 BRA `(.L_x_7) ;  /* 0x0000000c00e48947 */ /* 0x000fea0003800000 */
[----:B------:R-:W0:Y:S01]  /*0e30*/  LDC.64 R20, c[0x0][0x390] ;  /* 0x0000e400ff147b82 */ /* 0x000e220000000a00 */
[----:B------:R-:W-:Y:S02]  /*0e40*/  ISETP.NE.AND P0, PT, R4, RZ, PT ;  /* 0x000000ff0400720c */ /* 0x000fe40003f05270 */
[----:B------:R-:W-:Y:S02]  /*0e50*/  IADD3 R11, PT, PT, R13, R6, R4 ;  /* 0x000000060d0b7210 */ /* 0x000fe40007ffe004 */
[----:B------:R-:W-:-:S09]  /*0e60*/  MOV R6, RZ ;  /* 0x000000ff00067202 */ /* 0x000fd20000000f00 */
[----:B------:R-:W-:Y:S02]  /*0e70*/  @P0 IMAD.IADD R13, R10, 0x1, R4 ;  /* 0x000000010a0d0824 */ /* 0x000fe400078e0204 */
[----:B0-----:R-:W-:-:S04]  /*0e80*/  IMAD.WIDE R10, R11, 0x4, R20 ;  /* 0x000000040b0a7825 */ /* 0x001fc800078e0214 */
[----:B------:R-:W-:Y:S02]  /*0e90*/  @P0 IMAD.WIDE R20, R13, 0x4, R20 ;  /* 0x000000040d140825 */ /* 0x000fe400078e0214 */
[----:B------:R-:W2:Y:S04]  /*0ea0*/  LDG.E R11, desc[UR4][R10.64] ;  /* 0x000000040a0b7981 */ /* 0x000ea8000c1e1900 */
[----:B------:R-:W2:Y:S02]  /*0eb0*/  @P0 LDG.E R6, desc[UR4][R20.64] ;  /* 0x0000000414060981 */ /* 0x000ea4000c1e1900 */
[----:B--2---:R-:W-:-:S04]  /*0ec0*/  IMAD.IADD R31, R11, 0x1, -R6 ;  /* 0x000000010b1f7824 */ /* 0x004fc800078e0a06 */
[----:B------:R-:W-:Y:S01]  /*0ed0*/  IMAD.IADD R26, R2, 0x1, -R31 ;  /* 0x00000001021a7824 */ /* 0x000fe200078e0a1f */
[----:B------:R-:W0:Y:S08]  /*0ee0*/  I2F.F64 R12, R31 ;  /* 0x0000001f000c7312 */ /* 0x000e300000201c00 */
[----:B------:R-:W1:Y:S01]  /*0ef0*/  I2F.F64 R26, R26 ;  /* 0x0000001a001a7312 */ /* 0x000e620000201c00 */
[----:B0-----:R-:W-:-:S02]  /*0f00*/  DFMA R22, R12, -R16, 1 ;  /* 0x3ff000000c16742b */ /* 0x001fc40000000810 */
[----:B-1----:R-:W-:-:S06]  /*0f10*/  DFMA R28, R26, -R18, 1 ;  /* 0x3ff000001a1c742b */ /* 0x002fcc0000000812 */
[----:B------:R-:W-:Y:S02]  /*0f20*/  DMUL R22, R12, R22 ;  /* 0x000000160c167228 */ /* 0x000fe40000000000 */
[----:B------:R-:W-:-:S08]  /*0f30*/  DMUL R28, R26, R28 ;  /* 0x0000001c1a1c7228 */ /* 0x000fd00000000000 */
[----:B------:R-:W-:Y:S08]  /*0f40*/  F2F.F32.F64 R22, R22 ;  /* 0x0000001600167310 */ /* 0x000ff00000301000 */
[----:B------:R-:W0:Y:S02]  /*0f50*/  F2F.F32.F64 R29, R28 ;  /* 0x0000001c001d7310 */ /* 0x000e240000301000 */
[----:B0-----:R-:W-:-:S05]  /*0f60*/  FADD R6, R22, R29 ;  /* 0x0000001d16067221 */ /* 0x001fca0000000000 */
[----:B------:R-:W-:-:S04]  /*0f70*/  FSETP.GEU.AND P0, PT, R6, R5, PT ;  /* 0x000000050600720b */ /* 0x000fc80003f0e000 */
[----:B------:R-:W-:Y:S02]  /*0f80*/  FSEL R5, R6, R5, !P0 ;  /* 0x0000000506057208 */ /* 0x000fe40004000000 */
[----:B------:R-:W-:Y:S02]  /*0f90*/  SEL R15, R4, R15, !P0 ;  /* 0x0000000f040f7207 */ /* 0x000fe40004000000 */
[----:B------:R-:W-:Y:S01]  /*0fa0*/  SEL R25, R25, RZ, P0 ;  /* 0x000000ff19197207 */ /* 0x000fe20000000000 */
[----:B------:R-:W-:Y:S06]  /*0fb0*/  BRA `(.L_x_7) ;  /* 0x0000000c00807947 */ /* 0x000fec0003800000 */
.L_x_8:
[----:B------:R-:W-:Y:S01]  /*0fc0*/  ISETP.GE.U32.AND P0, PT, R7, 0x3, PT ;  /* 0x000000030700780c */ /* 0x000fe20003f06070 */
[----:B------:R-:W-:Y:S01]  /*0fd0*/  BSSY.RECONVERGENT B2, `(.L_x_15) ;  /* 0x000006e000027945 */ /* 0x000fe20003800200 */
[----:B------:R-:W-:-:S11]  /*0fe0*/  IMAD.MOV.U32 R4, RZ, RZ, RZ ;  /* 0x000000ffff047224 */ /* 0x000fd600078e00ff */
[----:B------:R-:W-:Y:S05]  /*0ff0*/  @!P0 BRA `(.L_x_16) ;  /* 0x0000000400ac8947 */ /* 0x000fea0003800000 */
[----:B------:R-:W-:Y:S01]  /*1000*/  BSSY.RECONVERGENT B3, `(.L_x_17) ;  /* 0x0000069000037945 */ /* 0x000fe20003800200 */
[C---:B------:R-:W-:Y:S01]  /*1010*/  IADD3 R4, PT, PT, R3.reuse, R14, RZ ;  /* 0x0000000e03047210 */ /* 0x040fe20007ffe0ff */
[----:B------:R-:W-:Y:S02]  /*1020*/  IMAD.IADD R11, R3, 0x1, R13 ;  /* 0x00000001030b7824 */ /* 0x000fe400078e020d */
[----:B------:R-:W-:Y:S02]  /*1030*/  IMAD.MOV.U32 R12, RZ, RZ, RZ ;  /* 0x000000ffff0c7224 */ /* 0x000fe400078e00ff */
[----:B------:R-:W-:-:S07]  /*1040*/  IMAD.MOV.U32 R6, RZ, RZ, -0x1 ;  /* 0xffffffffff067424 */ /* 0x000fce00078e00ff */
.L_x_18:
[----:B------:R-:W0:Y:S01]  /*1050*/  LDC.64 R36, c[0x0][0x390] ;  /* 0x0000e400ff247b82 */ /* 0x000e220000000a00 */
[----:B------:R-:W-:Y:S01]  /*1060*/  IADD3 R31, PT, PT, R11, -0x1, RZ ;  /* 0xffffffff0b1f7810 */ /* 0x000fe20007ffe0ff */
[----:B------:R-:W-:Y:S02]  /*1070*/  VIADD R23, R4, 0xffffffff ;  /* 0xffffffff04177836 */ /* 0x000fe40000000000 */
[----:B------:R-:W-:Y:S02]  /*1080*/  VIADD R21, R13, 0xffffffff ;  /* 0xffffffff0d157836 */ /* 0x000fe40000000000 */
[----:B0-----:R-:W-:-:S04]  /*1090*/  IMAD.WIDE R30, R31, 0x4, R36 ;  /* 0x000000041f1e7825 */ /* 0x001fc800078e0224 */
[--C-:B------:R-:W-:Y:S01]  /*10a0*/  IMAD.WIDE R22, R23, 0x4, R36.reuse ;  /* 0x0000000417167825 */ /* 0x100fe200078e0224 */
[----:B------:R-:W2:Y:S03]  /*10b0*/  LDG.E R28, desc[UR4][R30.64+0x4] ;  /* 0x000004041e1c7981 */ /* 0x000ea6000c1e1900 */
[----:B------:R-:W-:Y:S01]  /*10c0*/  IMAD.WIDE R20, R21, 0x4, R36 ;  /* 0x0000000415147825 */ /* 0x000fe200078e0224 */
[----:B------:R-:W2:Y:S04]  /*10d0*/  LDG.E R29, desc[UR4][R22.64+0x4] ;  /* 0x00000404161d7981 */ /* 0x000ea8000c1e1900 */
[----:B------:R-:W2:Y:S01]  /*10e0*/  LDG.E R24, desc[UR4][R20.64+0x4] ;  /* 0x0000040414187981 */ /* 0x000ea2000c1e1900 */
[----:B------:R-:W-:Y:S01]  /*10f0*/  VIADD R27, R14, 0xffffffff ;  /* 0xffffffff0e1b7836 */ /* 0x000fe20000000000 */
[----:B------:R-:W-:-:S02]  /*1100*/  ISETP.NE.AND P0, PT, R6, -0x1, PT ;  /* 0xffffffff0600780c */ /* 0x000fc40003f05270 */
[----:B------:R-:W3:Y:S01]  /*1110*/  LDG.E R34, desc[UR4][R30.64+0x8] ;  /* 0x000008041e227981 */ /* 0x000ee2000c1e1900 */
[----:B------:R-:W-:-:S03]  /*1120*/  IMAD.WIDE R36, R27, 0x4, R36 ;  /* 0x000000041b247825 */ /* 0x000fc600078e0224 */
[----:B------:R-:W4:Y:S04]  /*1130*/  LDG.E R35, desc[UR4][R30.64] ;  /* 0x000000041e237981 */ /* 0x000f28000c1e1900 */
[----:B------:R-:W5:Y:S04]  /*1140*/  LDG.E R33, desc[UR4][R36.64+0x4] ;  /* 0x0000040424217981 */ /* 0x000f68000c1e1900 */
[----:B------:R-:W3:Y:S04]  /*1150*/  LDG.E R26, desc[UR4][R20.64+0x8] ;  /* 0x00000804141a7981 */ /* 0x000ee8000c1e1900 */
[----:B------:R-:W3:Y:S04]  /*1160*/  LDG.E R30, desc[UR4][R30.64+0xc] ;  /* 0x00000c041e1e7981 */ /* 0x000ee8000c1e1900 */
[----:B------:R-:W3:Y:S04]  /*1170*/  LDG.E R27, desc[UR4][R20.64+0xc] ;  /* 0x00000c04141b7981 */ /* 0x000ee8000c1e1900 */
[----:B------:R-:W3:Y:S04]  /*1180*/  LDG.E R32, desc[UR4][R36.64+0x8] ;  /* 0x0000080424207981 */ /* 0x000ee8000c1e1900 */
[----:B------:R-:W4:Y:S01]  /*1190*/  LDG.E R31, desc[UR4][R22.64] ;  /* 0x00000004161f7981 */ /* 0x000f22000c1e1900 */
[----:B--2---:R-:W-:-:S03]  /*11a0*/  IADD3 R28, PT, PT, R28, -R29, -R24 ;  /* 0x8000001d1c1c7210 */ /* 0x004fc60007ffe818 */
[----:B------:R-:W3:Y:S04]  /*11b0*/  LDG.E R29, desc[UR4][R22.64+0x8] ;  /* 0x00000804161d7981 */ /* 0x000ee8000c1e1900 */
[----:B------:R0:W2:Y:S02]  /*11c0*/  LDG.E R24, desc[UR4][R22.64+0xc] ;  /* 0x00000c0416187981 */ /* 0x0000a4000c1e1900 */
[----:B0-----:R-:W-:-:S06]  /*11d0*/  MOV R22, RZ ;  /* 0x000000ff00167202 */ /* 0x001fcc0000000f00 */
[----:B------:R0:W4:Y:S02]  /*11e0*/  @P0 LDG.E R22, desc[UR4][R20.64] ;  /* 0x0000000414160981 */ /* 0x000124000c1e1900 */
[----:B0-----:R-:W-:-:S06]  /*11f0*/  IMAD.MOV.U32 R20, RZ, RZ, RZ ;  /* 0x000000ffff147224 */ /* 0x001fcc00078e00ff */
[----:B------:R-:W3:Y:S01]  /*1200*/  @P0 LDG.E R20, desc[UR4][R36.64] ;  /* 0x0000000424140981 */ /* 0x000ee2000c1e1900 */
[----:B-----5:R-:W-:-:S03]  /*1210*/  IMAD.IADD R33, R33, 0x1, R28 ;  /* 0x0000000121217824 */ /* 0x020fc600078e021c */
[----:B------:R0:W5:Y:S01]  /*1220*/  LDG.E R28, desc[UR4][R36.64+0xc] ;  /* 0x00000c04241c7981 */ /* 0x000162000c1e1900 */
[----:B------:R-:W-:Y:S01]  /*1230*/  VIADD R6, R6, 0x4 ;  /* 0x0000000406067836 */ /* 0x000fe20000000000 */
[----:B------:R-:W-:Y:S01]  /*1240*/  IADD3 R11, PT, PT, R11, 0x4, RZ ;  /* 0x000000040b0b7810 */ /* 0x000fe20007ffe0ff */
[----:B------:R-:W-:Y:S02]  /*1250*/  VIADD R4, R4, 0x4 ;  /* 0x0000000404047836 */ /* 0x000fe40000000000 */
[----:B------:R-:W-:Y:S02]  /*1260*/  VIADD R13, R13, 0x4 ;  /* 0x000000040d0d7836 */ /* 0x000fe40000000000 */
[----:B------:R-:W-:Y:S01]  /*1270*/  VIADD R14, R14, 0x4 ;  /* 0x000000040e0e7836 */ /* 0x000fe20000000000 */
[----:B----4-:R-:W-:-:S05]  /*1280*/  IADD3 R31, PT, PT, R35, -R31, -R22 ;  /* 0x8000001f231f7210 */ /* 0x010fca0007ffe816 */
[----:B---3--:R-:W-:-:S04]  /*1290*/  IMAD.IADD R31, R31, 0x1, R20 ;  /* 0x000000011f1f7824 */ /* 0x008fc800078e0214 */
[----:B------:R-:W1:Y:S02]  /*12a0*/  I2F.F64 R22, R31 ;  /* 0x0000001f00167312 */ /* 0x000e640000201c00 */
[----:B-1----:R-:W-:-:S08]  /*12b0*/  DFMA R20, R22, -R16, 1 ;  /* 0x3ff000001614742b */ /* 0x002fd00000000810 */
[----:B------:R-:W-:Y:S01]  /*12c0*/  DMUL R20, R22, R20 ;  /* 0x0000001416147228 */ /* 0x000fe20000000000 */
[----:B------:R-:W1:Y:S01]  /*12d0*/  I2F.F64 R22, R33 ;  /* 0x0000002100167312 */ /* 0x000e620000201c00 */
[----:B------:R-:W-:Y:S02]  /*12e0*/  IADD3 R29, PT, PT, R34, -R29, -R26 ;  /* 0x8000001d221d7210 */ /* 0x000fe40007ffe81a */
[----:B------:R-:W-:Y:S01]  /*12f0*/  IADD3 R26, PT, PT, R2, -R33, RZ ;  /* 0x80000021021a7210 */ /* 0x000fe20007ffe0ff */
[----:B-1----:R-:W-:-:S08]  /*1300*/  DFMA R34, R22, -R16, 1 ;  /* 0x3ff000001622742b */ /* 0x002fd00000000810 */
[----:B------:R-:W-:Y:S01]  /*1310*/  DMUL R34, R22, R34 ;  /* 0x0000002216227228 */ /* 0x000fe20000000000 */
[----:B------:R-:W0:Y:S01]  /*1320*/  I2F.F64 R22, R26 ;  /* 0x0000001a00167312 */ /* 0x000e220000201c00 */
[----:B------:R-:W-:Y:S01]  /*1330*/  IMAD.IADD R29, R32, 0x1, R29 ;  /* 0x00000001201d7824 */ /* 0x000fe200078e021d */
[----:B0-----:R-:W-:-:S08]  /*1340*/  DFMA R36, R22, -R18, 1 ;  /* 0x3ff000001624742b */ /* 0x001fd00000000812 */
[----:B------:R-:W-:Y:S01]  /*1350*/  DMUL R36, R22, R36 ;  /* 0x0000002416247228 */ /* 0x000fe20000000000 */
[----:B------:R-:W-:-:S04]  /*1360*/  IMAD.IADD R22, R2, 0x1, -R31 ;  /* 0x0000000102167824 */ /* 0x000fc800078e0a1f */
[----:B------:R-:W0:Y:S01]  /*1370*/  I2F.F64 R32, R22 ;  /* 0x0000001600207312 */ /* 0x000e220000201c00 */
[----:B--2---:R-:W-:-:S07]  /*1380*/  IADD3 R27, PT, PT, R30, -R24, -R27 ;  /* 0x800000181e1b7210 */ /* 0x004fce0007ffe81b */
[----:B------:R-:W1:Y:S08]  /*1390*/  I2F.F64 R22, R29 ;  /* 0x0000001d00167312 */ /* 0x000e700000201c00 */
[----:B------:R5:W-:Y:S01]  /*13a0*/  F2F.F32.F64 R34, R34 ;  /* 0x0000002200227310 */ /* 0x000be20000301000 */
[----:B0-----:R-:W-:Y:S01]  /*13b0*/  DFMA R30, R32, -R18, 1 ;  /* 0x3ff00000201e742b */ /* 0x001fe20000000812 */
[----:B-----5:R-:W-:Y:S01]  /*13c0*/  IMAD.IADD R35, R28, 0x1, R27 ;  /* 0x000000011c237824 */ /* 0x020fe200078e021b */
[----:B------:R-:W-:-:S05]  /*13d0*/  IADD3 R28, PT, PT, R2, -R29, RZ ;  /* 0x8000001d021c7210 */ /* 0x000fca0007ffe0ff */
[----:B------:R-:W0:Y:S01]  /*13e0*/  I2F.F64 R26, R35 ;  /* 0x00000023001a7312 */ /* 0x000e220000201c00 */
[----:B------:R-:W-:Y:S02]  /*13f0*/  DMUL R32, R32, R30 ;  /* 0x0000001e20207228 */ /* 0x000fe40000000000 */
[----:B-1----:R-:W-:-:S05]  /*1400*/  DFMA R30, R22, -R16, 1 ;  /* 0x3ff00000161e742b */ /* 0x002fca0000000810 */
[----:B------:R-:W1:Y:S03]  /*1410*/  I2F.F64 R28, R28 ;  /* 0x0000001c001c7312 */ /* 0x000e660000201c00 */
[----:B------:R-:W-:-:S05]  /*1420*/  DMUL R22, R22, R30 ;  /* 0x0000001e16167228 */ /* 0x000fca0000000000 */
[----:B------:R2:W-:Y:S01]  /*1430*/  F2F.F32.F64 R24, R20 ;  /* 0x0000001400187310 */ /* 0x0005e20000301000 */
[----:B0-----:R-:W-:Y:S01]  /*1440*/  DFMA R30, R26, -R16, 1 ;  /* 0x3ff000001a1e742b */ /* 0x001fe20000000810 */
[----:B--2---:R-:W-:-:S07]  /*1450*/  IMAD.IADD R20, R2, 0x1, -R35 ;  /* 0x0000000102147824 */ /* 0x004fce00078e0a23 */
[----:B------:R-:W-:Y:S01]  /*1460*/  DMUL R26, R26, R30 ;  /* 0x0000001e1a1a7228 */ /* 0x000fe20000000000 */
[----:B------:R-:W0:Y:S01]  /*1470*/  I2F.F64 R20, R20 ;  /* 0x0000001400147312 */ /* 0x000e220000201c00 */
[----:B-1----:R-:W-:-:S07]  /*1480*/  DFMA R30, R28, -R18, 1 ;  /* 0x3ff000001c1e742b */ /* 0x002fce0000000812 */
[----:B------:R-:W1:Y:S01]  /*1490*/  F2F.F32.F64 R33, R32 ;  /* 0x0000002000217310 */ /* 0x000e620000301000 */
[----:B------:R-:W-:Y:S02]  /*14a0*/  DMUL R30, R28, R30 ;  /* 0x0000001e1c1e7228 */ /* 0x000fe40000000000 */
[----:B0-----:R-:W-:-:S05]  /*14b0*/  DFMA R28, R20, -R18, 1 ;  /* 0x3ff00000141c742b */ /* 0x001fca0000000812 */
[----:B------:R-:W0:Y:S03]  /*14c0*/  F2F.F32.F64 R37, R36 ;  /* 0x0000002400257310 */ /* 0x000e260000301000 */
[----:B------:R-:W-:Y:S01]  /*14d0*/  DMUL R28, R20, R28 ;  /* 0x0000001c141c7228 */ /* 0x000fe20000000000 */
[----:B-1----:R-:W-:-:S04]  /*14e0*/  FADD R24, R24, R33 ;  /* 0x0000002118187221 */ /* 0x002fc80000000000 */
[----:B------:R-:W-:Y:S01]  /*14f0*/  F2F.F32.F64 R22, R22 ;  /* 0x0000001600167310 */ /* 0x000fe20000301000 */
[----:B------:R-:W-:-:S07]  /*1500*/  FSETP.GEU.AND P3, PT, R24, R5, PT ;  /* 0x000000051800720b */ /* 0x000fce0003f6e000 */
[----:B------:R-:W1:Y:S01]  /*1510*/  F2F.F32.F64 R31, R30 ;  /* 0x0000001e001f7310 */ /* 0x000e620000301000 */
[----:B0-----:R-:W-:Y:S01]  /*1520*/  FADD R37, R34, R37 ;  /* 0x0000002522257221 */ /* 0x001fe20000000000 */
[----:B------:R-:W-:-:S06]  /*1530*/  FSEL R20, R24, R5, !P3 ;  /* 0x0000000518147208 */ /* 0x000fcc0005800000 */
[----:B------:R-:W-:Y:S01]  /*1540*/  F2F.F32.F64 R26, R26 ;  /* 0x0000001a001a7310 */ /* 0x000fe20000301000 */
[----:B------:R-:W-:-:S07]  /*1550*/  FSETP.GEU.AND P0, PT, R37, R20, PT ;  /* 0x000000142500720b */ /* 0x000fce0003f0e000 */
[----:B------:R-:W0:Y:S01]  /*1560*/  F2F.F32.F64 R29, R28 ;  /* 0x0000001c001d7310 */ /* 0x000e220000301000 */
[----:B-1----:R-:W-:Y:S01]  /*1570*/  FADD R21, R22, R31 ;  /* 0x0000001f16157221 */ /* 0x002fe20000000000 */
[----:B------:R-:W-:-:S04]  /*1580*/  FSEL R20, R37, R20, !P0 ;  /* 0x0000001425147208 */ /* 0x000fc80004000000 */
[----:B------:R-:W-:-:S04]  /*1590*/  FSETP.GEU.AND P1, PT, R21, R20, PT ;  /* 0x000000141500720b */ /* 0x000fc80003f2e000 */
[----:B------:R-:W-:Y:S01]  /*15a0*/  FSEL R20, R21, R20, !P1 ;  /* 0x0000001415147208 */ /* 0x000fe20004800000 */
[----:B0-----:R-:W-:-:S05]  /*15b0*/  FADD R23, R26, R29 ;  /* 0x0000001d1a177221 */ /* 0x001fca0000000000 */
[----:B------:R-:W-:Y:S02]  /*15c0*/  FSETP.GEU.AND P2, PT, R23, R20, PT ;  /* 0x000000141700720b */ /* 0x000fe40003f4e000 */
[C---:B------:R-:W-:Y:S01]  /*15d0*/  SEL R15, R12.reuse, R15, !P3 ;  /* 0x0000000f0c0f7207 */ /* 0x040fe20005800000 */
[C---:B------:R-:W-:Y:S02]  /*15e0*/  @!P0 VIADD R15, R12.reuse, 0x1 ;  /* 0x000000010c0f8836 */ /* 0x040fe40000000000 */
[----:B------:R-:W-:Y:S01]  /*15f0*/  @!P1 VIADD R15, R12, 0x2 ;  /* 0x000000020c0f9836 */ /* 0x000fe20000000000 */
[----:B------:R-:W-:-:S07]  /*1600*/  FSETP.LT.OR P0, PT, R24, R5, !P0 ;  /* 0x000000051800720b */ /* 0x000fce0004701400 */
[C---:B------:R-:W-:Y:S01]  /*1610*/  @!P2 IADD3 R15, PT, PT, R12.reuse, 0x3, RZ ;  /* 0x000000030c0fa810 */ /* 0x040fe20007ffe0ff */
[----:B------:R-:W-:Y:S01]  /*1620*/  VIADD R12, R12, 0x4 ;  /* 0x000000040c0c7836 */ /* 0x000fe20000000000 */
[----:B------:R-:W-:-:S04]  /*1630*/  SEL R25, R8, R25, P0 ;  /* 0x0000001908197207 */ /* 0x000fc80000000000 */
[----:B------:R-:W-:Y:S02]  /*1640*/  ISETP.NE.AND P0, PT, R12, R9, PT ;  /* 0x000000090c00720c */ /* 0x000fe40003f05270 */
[C---:B------:R-:W-:Y:S02]  /*1650*/  SEL R25, R8.reuse, R25, !P2 ;  /* 0x0000001908197207 */ /* 0x040fe40005000000 */
[----:B------:R-:W-:Y:S02]  /*1660*/  FSEL R5, R23, R20, !P2 ;  /* 0x0000001417057208 */ /* 0x000fe40005000000 */
[----:B------:R-:W-:-:S07]  /*1670*/  SEL R25, R8, R25, !P1 ;  /* 0x0000001908197207 */ /* 0x000fce0004800000 */
[----:B------:R-:W-:Y:S05]  /*1680*/  @P0 BRA `(.L_x_18) ;  /* 0xfffffff800700947 */ /* 0x000fea000383ffff */
[----:B------:R-:W-:Y:S05]  /*1690*/  BSYNC.RECONVERGENT B3 ;  /* 0x0000000000037941 */ /* 0x000fea0003800200 */
.L_x_17:
[----:B------:R-:W-:-:S07]  /*16a0*/  IMAD.MOV.U32 R4, RZ, RZ, R9 ;  /* 0x000000ffff047224 */ /* 0x000fce00078e0009 */
.L_x_16:
[----:B------:R-:W-:Y:S05]  /*16b0*/  BSYNC.RECONVERGENT B2 ;  /* 0x0000000000027941 */ /* 0x000fea0003800200 */
.L_x_15:
[----:B------:R-:W-:-:S04]  /*16c0*/  IADD3 R6, PT, PT, R7, 0x1, RZ ;  /* 0x0000000107067810 */ /* 0x000fc80007ffe0ff */
[----:B------:R-:W-:-:S04]  /*16d0*/  LOP3.LUT R11, R6, 0x3, RZ, 0xc0, !PT ;  /* 0x00000003060b7812 */ /* 0x000fc800078ec0ff */
[----:B------:R-:W-:-:S13]  /*16e0*/  ISETP.NE.AND P0, PT, R11, RZ, PT ;  /* 0x000000ff0b00720c */ /* 0x000fda0003f05270 */
[----:B------:R-:W-:Y:S05]  /*16f0*/  @!P0 BRA `(.L_x_7) ;  /* 0x0000000400b08947 */ /* 0x000fea0003800000 */
[----:B------:R-:W-:Y:S01]  /*1700*/  ISETP.NE.AND P1, PT, R11, 0x1, PT ;  /* 0x000000010b00780c */ /* 0x000fe20003f25270 */
[----:B------:R-:W-:Y:S01]  /*1710*/  BSSY.RECONVERGENT B2, `(.L_x_19) ;  /* 0x0000041000027945 */ /* 0x000fe20003800200 */
[----:B------:R-:W-:-:S04]  /*1720*/  LOP3.LUT R6, R6, 0x1, RZ, 0xc0, !PT ;  /* 0x0000000106067812 */ /* 0x000fc800078ec0ff */
[----:B------:R-:W-:-:S07]  /*1730*/  ISETP.NE.AND P0, PT, R6, RZ, PT ;  /* 0x000000ff0600720c */ /* 0x000fce0003f05270 */
[----:B------:R-:W-:Y:S06]  /*1740*/  @!P1 BRA `(.L_x_20) ;  /* 0x0000000000f49947 */ /* 0x000fec0003800000 */
[----:B------:R-:W0:Y:S01]  /*1750*/  LDCU UR6, c[0x0][0x398] ;  /* 0x00007300ff0677ac */ /* 0x000e220008000800 */
[----:B------:R-:W1:Y:S01]  /*1760*/  LDC.64 R12, c[0x0][0x390] ;  /* 0x0000e400ff0c7b82 */ /* 0x000e620000000a00 */
[----:B------:R-:W-:Y:S01]  /*1770*/  VIADD R21, R8, 0xffffffff ;  /* 0xffffffff08157836 */ /* 0x000fe20000000000 */
[----:B------:R-:W-:Y:S01]  /*1780*/  ISETP.NE.AND P1, PT, R4, RZ, PT ;  /* 0x000000ff0400720c */ /* 0x000fe20003f25270 */
[----:B------:R-:W-:Y:S02]  /*1790*/  VIADD R11, R3, 0xffffffff ;  /* 0xffffffff030b7836 */ /* 0x000fe40000000000 */
[----:B------:R-:W-:Y:S02]  /*17a0*/  IMAD.IADD R14, R0, 0x1, R21 ;  /* 0x00000001000e7824 */ /* 0x000fe400078e0215 */
[----:B------:R-:W-:Y:S01]  /*17b0*/  IMAD.IADD R23, R10, 0x1, R4 ;  /* 0x000000010a177824 */ /* 0x000fe200078e0204 */
[----:B------:R-:W-:Y:S01]  /*17c0*/  IADD3 R6, PT, PT, R11, R4, RZ ;  /* 0x000000040b067210 */ /* 0x000fe20007ffe0ff */
[----:B------:R-:W-:-:S02]  /*17d0*/  IMAD.MOV.U32 R11, RZ, RZ, RZ ;  /* 0x000000ffff0b7224 */ /* 0x000fc400078e00ff */
[----:B0-----:R-:W-:Y:S02]  /*17e0*/  IMAD R29, R14, UR6, RZ ;  /* 0x000000060e1d7c24 */ /* 0x001fe4000f8e02ff */
[----:B------:R-:W-:-:S03]  /*17f0*/  IMAD R21, R21, UR6, RZ ;  /* 0x0000000615157c24 */ /* 0x000fc6000f8e02ff */
[----:B------:R-:W-:Y:S01]  /*1800*/  IADD3 R29, PT, PT, R29, R6, RZ ;  /* 0x000000061d1d7210 */ /* 0x000fe20007ffe0ff */
[C---:B------:R-:W-:Y:S02]  /*1810*/  VIADD R31, R21.reuse, 0xffffffff ;  /* 0xffffffff151f7836 */ /* 0x040fe40000000000 */
[----:B------:R-:W-:Y:S02]  /*1820*/  IMAD.IADD R27, R21, 0x1, R6 ;  /* 0x00000001151b7824 */ /* 0x000fe400078e0206 */
[----:B------:R-:W-:Y:S02]  /*1830*/  IMAD.MOV.U32 R6, RZ, RZ, RZ ;  /* 0x000000ffff067224 */ /* 0x000fe400078e00ff */
[----:B------:R-:W-:Y:S02]  /*1840*/  IMAD.IADD R31, R31, 0x1, R4 ;  /* 0x000000011f1f7824 */ /* 0x000fe400078e0204 */
[----:B-1----:R-:W-:-:S04]  /*1850*/  IMAD.WIDE R22, R23, 0x4, R12 ;  /* 0x0000000417167825 */ /* 0x002fc800078e020c */
[--C-:B------:R-:W-:Y:S01]  /*1860*/  IMAD.WIDE R26, R27, 0x4, R12.reuse ;  /* 0x000000041b1a7825 */ /* 0x100fe200078e020c */
[----:B------:R-:W2:Y:S03]  /*1870*/  @P1 LDG.E R6, desc[UR4][R22.64] ;  /* 0x0000000416061981 */ /* 0x000ea6000c1e1900 */
[--C-:B------:R-:W-:Y:S01]  /*1880*/  IMAD.WIDE R28, R29, 0x4, R12.reuse ;  /* 0x000000041d1c7825 */ /* 0x100fe200078e020c */
[----:B------:R-:W3:Y:S03]  /*1890*/  LDG.E R24, desc[UR4][R22.64+0x4] ;  /* 0x0000040416187981 */ /* 0x000ee6000c1e1900 */
[----:B------:R-:W-:Y:S01]  /*18a0*/  IMAD.WIDE R30, R31, 0x4, R12 ;  /* 0x000000041f1e7825 */ /* 0x000fe200078e020c */
[----:B------:R-:W3:Y:S04]  /*18b0*/  LDG.E R33, desc[UR4][R26.64+0x4] ;  /* 0x000004041a217981 */ /* 0x000ee8000c1e1900 */
[----:B------:R-:W2:Y:S04]  /*18c0*/  LDG.E R12, desc[UR4][R26.64] ;  /* 0x000000041a0c7981 */ /* 0x000ea8000c1e1900 */
[----:B------:R-:W2:Y:S04]  /*18d0*/  LDG.E R13, desc[UR4][R28.64] ;  /* 0x000000041c0d7981 */ /* 0x000ea8000c1e1900 */
[----:B------:R-:W4:Y:S04]  /*18e0*/  @P1 LDG.E R11, desc[UR4][R30.64] ;  /* 0x000000041e0b1981 */ /* 0x000f28000c1e1900 */
[----:B------:R-:W3:Y:S04]  /*18f0*/  LDG.E R14, desc[UR4][R28.64+0x4] ;  /* 0x000004041c0e7981 */ /* 0x000ee8000c1e1900 */
[----:B------:R-:W5:Y:S01]  /*1900*/  LDG.E R32, desc[UR4][R30.64+0x4] ;  /* 0x000004041e207981 */ /* 0x000f62000c1e1900 */
[----:B--2---:R-:W-:-:S04]  /*1910*/  IADD3 R6, PT, PT, R13, -R12, -R6 ;  /* 0x8000000c0d067210 */ /* 0x004fc80007ffe806 */
[----:B----4-:R-:W-:-:S05]  /*1920*/  IADD3 R11, PT, PT, R6, R11, RZ ;  /* 0x0000000b060b7210 */ /* 0x010fca0007ffe0ff */
[----:B------:R-:W-:Y:S01]  /*1930*/  IMAD.IADD R20, R2, 0x1, -R11 ;  /* 0x0000000102147824 */ /* 0x000fe200078e0a0b */
[----:B---3--:R-:W-:Y:S01]  /*1940*/  IADD3 R33, PT, PT, R14, -R33, -R24 ;  /* 0x800000210e217210 */ /* 0x008fe20007ffe818 */
[----:B------:R-:W0:Y:S04]  /*1950*/  I2F.F64 R12, R11 ;  /* 0x0000000b000c7312 */ /* 0x000e280000201c00 */
[----:B-----5:R-:W-:-:S04]  /*1960*/  IMAD.IADD R33, R32, 0x1, R33 ;  /* 0x0000000120217824 */ /* 0x020fc800078e0221 */
[----:B------:R-:W1:Y:S01]  /*1970*/  I2F.F64 R20, R20 ;  /* 0x0000001400147312 */ /* 0x000e620000201c00 */
[----:B------:R-:W-:-:S07]  /*1980*/  IMAD.IADD R6, R2, 0x1, -R33 ;  /* 0x0000000102067824 */ /* 0x000fce00078e0a21 */
[----:B------:R-:W2:Y:S01]  /*1990*/  I2F.F64 R22, R33 ;  /* 0x0000002100167312 */ /* 0x000ea20000201c00 */
[----:B0-----:R-:W-:-:S07]  /*19a0*/  DFMA R26, R12, -R16, 1 ;  /* 0x3ff000000c1a742b */ /* 0x001fce0000000810 */
[----:B------:R-:W0:Y:S01]  /*19b0*/  I2F.F64 R30, R6 ;  /* 0x00000006001e7312 */ /* 0x000e220000201c00 */
[----:B-1----:R-:W-:Y:S02]  /*19c0*/  DFMA R28, R20, -R18, 1 ;  /* 0x3ff00000141c742b */ /* 0x002fe40000000812 */
[----:B------:R-:W-:Y:S02]  /*19d0*/  DMUL R26, R12, R26 ;  /* 0x0000001a0c1a7228 */ /* 0x000fe40000000000 */
[----:B--2---:R-:W-:-:S04]  /*19e0*/  DFMA R12, R22, -R16, 1 ;  /* 0x3ff00000160c742b */ /* 0x004fc80000000810 */
[----:B------:R-:W-:Y:S02]  /*19f0*/  DMUL R28, R20, R28 ;  /* 0x0000001c141c7228 */ /* 0x000fe40000000000 */
[----:B0-----:R-:W-:Y:S02]  /*1a00*/  DFMA R20, R30, -R18, 1 ;  /* 0x3ff000001e14742b */ /* 0x001fe40000000812 */
[----:B------:R-:W-:Y:S01]  /*1a10*/  DMUL R12, R22, R12 ;  /* 0x0000000c160c7228 */ /* 0x000fe20000000000 */
[----:B------:R-:W-:Y:S05]  /*1a20*/  F2F.F32.F64 R26, R26 ;  /* 0x0000001a001a7310 */ /* 0x000fea0000301000 */
[----:B------:R-:W-:-:S03]  /*1a30*/  DMUL R20, R30, R20 ;  /* 0x000000141e147228 */ /* 0x000fc60000000000 */
[----:B------:R-:W0:Y:S08]  /*1a40*/  F2F.F32.F64 R29, R28 ;  /* 0x0000001c001d7310 */ /* 0x000e300000301000 */
[----:B------:R-:W-:Y:S08]  /*1a50*/  F2F.F32.F64 R12, R12 ;  /* 0x0000000c000c7310 */ /* 0x000ff00000301000 */
[----:B------:R-:W1:Y:S01]  /*1a60*/  F2F.F32.F64 R21, R20 ;  /* 0x0000001400157310 */ /* 0x000e620000301000 */
[----:B0-----:R-:W-:-:S05]  /*1a70*/  FADD R6, R26, R29 ;  /* 0x0000001d1a067221 */ /* 0x001fca0000000000 */
[----:B------:R-:W-:-:S04]  /*1a80*/  FSETP.GEU.AND P1, PT, R6, R5, PT ;  /* 0x000000050600720b */ /* 0x000fc80003f2e000 */
[----:B------:R-:W-:Y:S01]  /*1a90*/  FSEL R5, R6, R5, !P1 ;  /* 0x0000000506057208 */ /* 0x000fe20004800000 */
[----:B-1----:R-:W-:-:S05]  /*1aa0*/  FADD R14, R12, R21 ;  /* 0x000000150c0e7221 */ /* 0x002fca0000000000 */
[----:B------:R-:W-:Y:S02]  /*1ab0*/  FSETP.GEU.AND P2, PT, R14, R5, PT ;  /* 0x000000050e00720b */ /* 0x000fe40003f4e000 */
[----:B------:R-:W-:Y:S02]  /*1ac0*/  SEL R15, R4, R15, !P1 ;  /* 0x0000000f040f7207 */ /* 0x000fe40004800000 */
[----:B------:R-:W-:Y:S02]  /*1ad0*/  SEL R25, R8, R25, !P2 ;  /* 0x0000001908197207 */ /* 0x000fe40005000000 */
[----:B------:R-:W-:Y:S02]  /*1ae0*/  FSEL R5, R14, R5, !P2 ;  /* 0x000000050e057208 */ /* 0x000fe40005000000 */
[----:B------:R-:W-:-:S05]  /*1af0*/  SEL R25, R8, R25, !P1 ;  /* 0x0000001908197207 */ /* 0x000fca0004800000 */
[C---:B------:R-:W-:Y:S01]  /*1b00*/  @!P2 IADD3 R15, PT, PT, R4.reuse, 0x1, RZ ;  /* 0x00000001040fa810 */ /* 0x040fe20007ffe0ff */
[----:B------:R-:W-:-:S07]  /*1b10*/  VIADD R4, R4, 0x2 ;  /* 0x0000000204047836 */ /* 0x000fce0000000000 */
.L_x_20:
[----:B------:R-:W-:Y:S05]  /*1b20*/  BSYNC.RECONVERGENT B2 ;  /* 0x0000000000027941 */ /* 0x000fea0003800200 */
.L_x_19:
[----:B------:R-:W-:Y:S05]  /*1b30*/  @!P0 BRA `(.L_x_7) ;  /* 0x0000000000a08947 */ /* 0x000fea0003800000 */
[----:B------:R-:W0:Y:S01]  /*1b40*/  LDCU UR6, c[0x0][0x398] ;  /* 0x00007300ff0677ac */ /* 0x000e220008000800 */
[----:B------:R-:W1:Y:S01]  /*1b50*/  LDC.64 R12, c[0x0][0x390] ;  /* 0x0000e400ff0c7b82 */ /* 0x000e620000000a00 */
[----:B------:R-:W-:Y:S01]  /*1b60*/  ISETP.NE.AND P0, PT, R4, RZ, PT ;  /* 0x000000ff0400720c */ /* 0x000fe20003f05270 */
[----:B------:R-:W-:Y:S01]  /*1b70*/  VIADD R11, R8, 0xffffffff ;  /* 0xffffffff080b7836 */ /* 0x000fe20000000000 */
[----:B------:R-:W-:-:S03]  /*1b80*/  IADD3 R21, PT, PT, R3, -0x1, RZ ;  /* 0xffffffff03157810 */ /* 0x000fc60007ffe0ff */
[----:B------:R-:W-:Y:S02]  /*1b90*/  IMAD.IADD R14, R0, 0x1, R11 ;  /* 0x00000001000e7824 */ /* 0x000fe400078e020b */
[----:B------:R-:W-:Y:S02]  /*1ba0*/  IMAD.IADD R6, R21, 0x1, R4 ;  /* 0x0000000115067824 */ /* 0x000fe400078e0204 */
[----:B0-----:R-:W-:-:S04]  /*1bb0*/  IMAD R27, R11, UR6, RZ ;  /* 0x000000060b1b7c24 */ /* 0x001fc8000f8e02ff */
[----:B------:R-:W-:Y:S01]  /*1bc0*/  @P0 IADD3 R11, PT, PT, R10, R4, RZ ;  /* 0x000000040a0b0210 */ /* 0x000fe20007ffe0ff */
[----:B------:R-:W-:Y:S02]  /*1bd0*/  IMAD R21, R14, UR6, RZ ;  /* 0x000000060e157c24 */ /* 0x000fe4000f8e02ff */
[C-C-:B------:R-:W-:Y:S01]  /*1be0*/  IMAD.IADD R23, R27.reuse, 0x1, R6.reuse ;  /* 0x000000011b177824 */ /* 0x140fe200078e0206 */
[----:B------:R-:W-:Y:S01]  /*1bf0*/  IADD3 R27, PT, PT, R27, -0x1, RZ ;  /* 0xffffffff1b1b7810 */ /* 0x000fe20007ffe0ff */
[----:B------:R-:W-:Y:S02]  /*1c00*/  IMAD.IADD R21, R21, 0x1, R6 ;  /* 0x0000000115157824 */ /* 0x000fe400078e0206 */
[----:B------:R-:W-:Y:S02]  /*1c10*/  IMAD.MOV.U32 R6, RZ, RZ, RZ ;  /* 0x000000ffff067224 */ /* 0x000fe400078e00ff */
[----:B-1----:R-:W-:-:S04]  /*1c20*/  IMAD.WIDE R22, R23, 0x4, R12 ;  /* 0x0000000417167825 */ /* 0x002fc800078e020c */
[----:B------:R-:W-:-:S04]  /*1c30*/  IMAD.WIDE R20, R21, 0x4, R12 ;  /* 0x0000000415147825 */ /* 0x000fc800078e020c */
[----:B------:R-:W-:Y:S01]  /*1c40*/  @P0 IMAD.WIDE R10, R11, 0x4, R12 ;  /* 0x000000040b0a0825 */ /* 0x000fe200078e020c */
[----:B------:R-:W-:Y:S01]  /*1c50*/  MOV R14, RZ ;  /* 0x000000ff000e7202 */ /* 0x000fe20000000f00 */
[----:B------:R-:W2:Y:S02]  /*1c60*/  LDG.E R22, desc[UR4][R22.64] ;  /* 0x0000000416167981 */ /* 0x000ea4000c1e1900 */
[----:B------:R-:W-:Y:S02]  /*1c70*/  @P0 IMAD.IADD R27, R27, 0x1, R4 ;  /* 0x000000011b1b0824 */ /* 0x000fe400078e0204 */
[----:B------:R-:W2:Y:S02]  /*1c80*/  @P0 LDG.E R6, desc[UR4][R10.64] ;  /* 0x000000040a060981 */ /* 0x000ea4000c1e1900 */
[----:B------:R-:W-:Y:S02]  /*1c90*/  @P0 IMAD.WIDE R12, R27, 0x4, R12 ;  /* 0x000000041b0c0825 */ /* 0x000fe400078e020c */
[----:B------:R-:W2:Y:S04]  /*1ca0*/  LDG.E R21, desc[UR4][R20.64] ;  /* 0x0000000414157981 */ /* 0x000ea8000c1e1900 */
[----:B------:R-:W3:Y:S01]  /*1cb0*/  @P0 LDG.E R14, desc[UR4][R12.64] ;  /* 0x000000040c0e0981 */ /* 0x000ee2000c1e1900 */
[----:B--2---:R-:W-:-:S05]  /*1cc0*/  IADD3 R27, PT, PT, R21, -R22, -R6 ;  /* 0x80000016151b7210 */ /* 0x004fca0007ffe806 */
[----:B---3--:R-:W-:-:S04]  /*1cd0*/  IMAD.IADD R31, R27, 0x1, R14 ;  /* 0x000000011b1f7824 */ /* 0x008fc800078e020e */
        /* <DEDUP_REMOVED lines=13> */
[----:B------:R-:W-:-:S07]  /*1db0*/  SEL R25, R8, R25, !P0 ;  /* 0x0000001908197207 */ /* 0x000fce0004000000 */
.L_x_7:
[----:B------:R-:W-:Y:S05]  /*1dc0*/  BSYNC.RECONVERGENT B1 ;  /* 0x0000000000017941 */ /* 0x000fea0003800200 */
.L_x_6:
[----:B------:R-:W0:Y:S01]  /*1dd0*/  LDC R11, c[0x0][0x39c] ;  /* 0x0000e700ff0b7b82 */ /* 0x000e220000000800 */
[----:B------:R-:W-:Y:S02]  /*1de0*/  IADD3 R8, PT, PT, R8, 0x1, RZ ;  /* 0x0000000108087810 */ /* 0x000fe40007ffe0ff */
[----:B0-----:R-:W-:-:S04]  /*1df0*/  IADD3 R11, PT, PT, -R0, 0x1, R11 ;  /* 0x00000001000b7810 */ /* 0x001fc80007ffe10b */
[----:B------:R-:W-:-:S13]  /*1e00*/  ISETP.NE.AND P0, PT, R8, R11, PT ;  /* 0x0000000b0800720c */ /* 0x000fda0003f05270 */
[----:B------:R-:W-:Y:S05]  /*1e10*/  @P0 BRA `(.L_x_21) ;  /* 0xffffffe400a00947 */ /* 0x000fea000383ffff */
.L_x_1:
[----:B------:R-:W-:Y:S05]  /*1e20*/  BSYNC.RECONVERGENT B0 ;  /* 0x0000000000007941 */ /* 0x000fea0003800200 */
.L_x_0:
[----:B------:R-:W0:Y:S01]  /*1e30*/  LDCU UR8, c[0x0][0x398] ;  /* 0x00007300ff0877ac */ /* 0x000e220008000800 */
[----:B------:R-:W1:Y:S01]  /*1e40*/  LDC.64 R8, c[0x0][0x380] ;  /* 0x0000e000ff087b82 */ /* 0x000e620000000a00 */
[----:B------:R-:W-:Y:S01]  /*1e50*/  VIADD R0, R0, 0xffffffff ;  /* 0xffffffff00007836 */ /* 0x000fe20000000000 */
[----:B------:R-:W-:Y:S01]  /*1e60*/  SHF.R.S32.HI R7, RZ, 0x1f, R3 ;  /* 0x0000001fff077819 */ /* 0x000fe20000011403 */
[----:B------:R-:W2:Y:S02]  /*1e70*/  LDCU.64 UR6, c[0x0][0x388] ;  /* 0x00007100ff0677ac */ /* 0x000ea40008000a00 */
[----:B0-----:R-:W-:-:S04]  /*1e80*/  IMAD R0, R0, UR8, RZ ;  /* 0x0000000800007c24 */ /* 0x001fc8000f8e02ff */
[C---:B------:R-:W-:Y:S01]  /*1e90*/  IMAD.IADD R2, R3.reuse, 0x1, R0 ;  /* 0x0000000103027824 */ /* 0x040fe200078e0200 */
[----:B------:R-:W-:-:S04]  /*1ea0*/  IADD3 R4, P0, PT, R3, R0, RZ ;  /* 0x0000000003047210 */ /* 0x000fc80007f1e0ff */
[----:B------:R-:W-:Y:S02]  /*1eb0*/  LEA R3, R2, 0xfffffffe, 0x1 ;  /* 0xfffffffe02037811 */ /* 0x000fe400078e08ff */
[----:B------:R-:W-:Y:S02]  /*1ec0*/  LEA.HI.X.SX32 R7, R0, R7, 0x1, P0 ;  /* 0x0000000700077211 */ /* 0x000fe400000f0eff */
[----:B--2---:R-:W-:Y:S01]  /*1ed0*/  LEA R6, P0, R4, UR6, 0x2 ;  /* 0x0000000604067c11 */ /* 0x004fe2000f8010ff */
[----:B-1----:R-:W-:-:S03]  /*1ee0*/  IMAD.WIDE R2, R3, 0x4, R8 ;  /* 0x0000000403027825 */ /* 0x002fc600078e0208 */
[----:B------:R-:W-:Y:S02]  /*1ef0*/  LEA.HI.X R7, R4, UR7, R7, 0x2, P0 ;  /* 0x0000000704077c11 */ /* 0x000fe400080f1407 */
[----:B------:R-:W-:Y:S04]  /*1f00*/  STG.E desc[UR4][R2.64], R25 ;  /* 0x0000001902007986 */ /* 0x000fe8000c101904 */
[----:B------:R-:W-:Y:S04]  /*1f10*/  STG.E desc[UR4][R2.64+0x4], R15 ;  /* 0x0000040f02007986 */ /* 0x000fe8000c101904 */
[----:B------:R-:W-:Y:S01]  /*1f20*/  STG.E desc[UR4][R6.64+-0x4], R5 ;  /* 0xfffffc0506007986 */ /* 0x000fe2000c101904 */
[----:B------:R-:W-:Y:S05]  /*1f30*/  EXIT ;  /* 0x000000000000794d */ /* 0x000fea0003800000 */
        .weak           $__internal_0_$__cuda_sm20_dblrcp_rn_slowpath_v3
        .type           $__internal_0_$__cuda_sm20_dblrcp_rn_slowpath_v3,@function
        .size           $__internal_0_$__cuda_sm20_dblrcp_rn_slowpath_v3,(.L_x_27 - $__internal_0_$__cuda_sm20_dblrcp_rn_slowpath_v3)
$__internal_0_$__cuda_sm20_dblrcp_rn_slowpath_v3:
[----:B------:R-:W-:Y:S01]  /*1f40*/  DSETP.GTU.AND P0, PT, |R10|, +INF , PT ;  /* 0x7ff000000a00742a */ /* 0x000fe20003f0c200 */
[----:B------:R-:W-:-:S13]  /*1f50*/  BSSY.RECONVERGENT B2, `(.L_x_22) ;  /* 0x0000023000027945 */ /* 0x000fda0003800200 */
[----:B------:R-:W-:Y:S05]  /*1f60*/  @P0 BRA `(.L_x_23) ;  /* 0x00000000007c0947 */ /* 0x000fea0003800000 */
[----:B------:R-:W-:-:S04]  /*1f70*/  LOP3.LUT R15, R11, 0x7fffffff, RZ, 0xc0, !PT ;  /* 0x7fffffff0b0f7812 */ /* 0x000fc800078ec0ff */
[----:B------:R-:W-:-:S04]  /*1f80*/  IADD3 R8, PT, PT, R15, -0x1, RZ ;  /* 0xffffffff0f087810 */ /* 0x000fc80007ffe0ff */
[----:B------:R-:W-:-:S13]  /*1f90*/  ISETP.GE.U32.AND P0, PT, R8, 0x7fefffff, PT ;  /* 0x7fefffff0800780c */ /* 0x000fda0003f06070 */
[----:B------:R-:W-:Y:S01]  /*1fa0*/  @P0 LOP3.LUT R13, R11, 0x7ff00000, RZ, 0x3c, !PT ;  /* 0x7ff000000b0d0812 */ /* 0x000fe200078e3cff */
[----:B------:R-:W-:Y:S01]  /*1fb0*/  @P0 IMAD.MOV.U32 R12, RZ, RZ, RZ ;  /* 0x000000ffff0c0224 */ /* 0x000fe200078e00ff */
[----:B------:R-:W-:Y:S06]  /*1fc0*/  @P0 BRA `(.L_x_24) ;  /* 0x00000000006c0947 */ /* 0x000fec0003800000 */
[----:B------:R-:W-:-:S13]  /*1fd0*/  ISETP.GE.U32.AND P0, PT, R15, 0x1000001, PT ;  /* 0x010000010f00780c */ /* 0x000fda0003f06070 */
[----:B------:R-:W-:Y:S05]  /*1fe0*/  @!P0 BRA `(.L_x_25) ;  /* 0x0000000000348947 */ /* 0x000fea0003800000 */
[----:B------:R-:W-:Y:S01]  /*1ff0*/  VIADD R13, R11, 0xc0200000 ;  /* 0xc02000000b0d7836 */ /* 0x000fe20000000000 */
[----:B------:R-:W-:-:S03]  /*2000*/  MOV R12, R10 ;  /* 0x0000000a000c7202 */ /* 0x000fc60000000f00 */
[----:B------:R-:W0:Y:S03]  /*2010*/  MUFU.RCP64H R15, R13 ;  /* 0x0000000d000f7308 */ /* 0x000e260000001800 */
[----:B0-----:R-:W-:-:S08]  /*2020*/  DFMA R18, -R12, R14, 1 ;  /* 0x3ff000000c12742b */ /* 0x001fd0000000010e */
[----:B------:R-:W-:-:S08]  /*2030*/  DFMA R18, R18, R18, R18 ;  /* 0x000000121212722b */ /* 0x000fd00000000012 */
[----:B------:R-:W-:-:S08]  /*2040*/  DFMA R18, R14, R18, R14 ;  /* 0x000000120e12722b */ /* 0x000fd0000000000e */
[----:B------:R-:W-:-:S08]  /*2050*/  DFMA R14, -R12, R18, 1 ;  /* 0x3ff000000c0e742b */ /* 0x000fd00000000112 */
[----:B------:R-:W-:-:S08]  /*2060*/  DFMA R14, R18, R14, R18 ;  /* 0x0000000e120e722b */ /* 0x000fd00000000012 */
[----:B------:R-:W-:-:S08]  /*2070*/  DMUL R14, R14, 2.2250738585072013831e-308 ;  /* 0x001000000e0e7828 */ /* 0x000fd00000000000 */
[----:B------:R-:W-:-:S08]  /*2080*/  DFMA R10, -R10, R14, 1 ;  /* 0x3ff000000a0a742b */ /* 0x000fd0000000010e */
[----:B------:R-:W-:-:S08]  /*2090*/  DFMA R10, R10, R10, R10 ;  /* 0x0000000a0a0a722b */ /* 0x000fd0000000000a */
[----:B------:R-:W-:Y:S01]  /*20a0*/  DFMA R12, R14, R10, R14 ;  /* 0x0000000a0e0c722b */ /* 0x000fe2000000000e */
[----:B------:R-:W-:Y:S10]  /*20b0*/  BRA `(.L_x_24) ;  /* 0x0000000000307947 */ /* 0x000ff40003800000 */
.L_x_25:
[----:B------:R-:W-:Y:S01]  /*20c0*/  DMUL R10, R10, 8.11296384146066816958e+31 ;  /* 0x469000000a0a7828 */ /* 0x000fe20000000000 */
[----:B------:R-:W-:-:S05]  /*20d0*/  IMAD.MOV.U32 R12, RZ, RZ, R14 ;  /* 0x000000ffff0c7224 */ /* 0x000fca00078e000e */
[----:B------:R-:W0:Y:S02]  /*20e0*/  MUFU.RCP64H R13, R11 ;  /* 0x0000000b000d7308 */ /* 0x000e240000001800 */
[----:B0-----:R-:W-:-:S08]  /*20f0*/  DFMA R14, -R10, R12, 1 ;  /* 0x3ff000000a0e742b */ /* 0x001fd0000000010c */
[----:B------:R-:W-:-:S08]  /*2100*/  DFMA R14, R14, R14, R14 ;  /* 0x0000000e0e0e722b */ /* 0x000fd0000000000e */
[----:B------:R-:W-:-:S08]  /*2110*/  DFMA R14, R12, R14, R12 ;  /* 0x0000000e0c0e722b */ /* 0x000fd0000000000c */
[----:B------:R-:W-:-:S08]  /*2120*/  DFMA R12, -R10, R14, 1 ;  /* 0x3ff000000a0c742b */ /* 0x000fd0000000010e */
[----:B------:R-:W-:-:S08]  /*2130*/  DFMA R12, R14, R12, R14 ;  /* 0x0000000c0e0c722b */ /* 0x000fd0000000000e */
[----:B------:R-:W-:Y:S01]  /*2140*/  DMUL R12, R12, 8.11296384146066816958e+31 ;  /* 0x469000000c0c7828 */ /* 0x000fe20000000000 */
[----:B------:R-:W-:Y:S10]  /*2150*/  BRA `(.L_x_24) ;  /* 0x0000000000087947 */ /* 0x000ff40003800000 */
.L_x_23:
[----:B------:R-:W-:Y:S01]  /*2160*/  LOP3.LUT R13, R11, 0x80000, RZ, 0xfc, !PT ;  /* 0x000800000b0d7812 */ /* 0x000fe200078efcff */
[----:B------:R-:W-:-:S07]  /*2170*/  IMAD.MOV.U32 R12, RZ, RZ, R10 ;  /* 0x000000ffff0c7224 */ /* 0x000fce00078e000a */
.L_x_24:
[----:B------:R-:W-:Y:S05]  /*2180*/  BSYNC.RECONVERGENT B2 ;  /* 0x0000000000027941 */ /* 0x000fea0003800200 */
.L_x_22:
[----:B------:R-:W-:Y:S01]  /*2190*/  MOV R10, R6 ;  /* 0x00000006000a7202 */ /* 0x000fe20000000f00 */
[----:B------:R-:W-:-:S04]  /*21a0*/  IMAD.MOV.U32 R11, RZ, RZ, 0x0 ;  /* 0x00000000ff0b7424 */ /* 0x000fc800078e00ff */
[----:B------:R-:W-:Y:S05]  /*21b0*/  RET.REL.NODEC R10 `(_Z6kernelPiPfS_ii) ;  /* 0xffffffdc0a907950 */ /* 0x000fea0003c3ffff */
.L_x_26:
[----:B------:R-:W-:-:S00]  /*21c0*/  BRA `(.L_x_26) ;  /* 0xfffffffc00fc7947 */ /* 0x000fc0000383ffff */
[----:B------:R-:W-:-:S00]  /*21d0*/  NOP ;  /* 0x0000000000007918 */ /* 0x000fc00000000000 */
        /* <DEDUP_REMOVED lines=10> */
.L_x_27:


//--------------------- .nv.shared.reserved.0     --------------------------
	.section	.nv.shared.reserved.0,"aw",@nobits
	.weak		__nv_reservedSMEM_offset_0_alias
	.size		__nv_reservedSMEM_offset_0_alias, 0, 64
	.other		__nv_reservedSMEM_offset_0_alias,@"STO_CUDA_RESERVED_SHARED STV_DEFAULT"
__nv_reservedSMEM_offset_0_alias:
	.zero		0
	.zero		64


//--------------------- .nv.constant0._Z6kernelPiPfS_ii --------------------------
	.section	.nv.constant0._Z6kernelPiPfS_ii,"a",@progbits
	.sectionflags	@""
	.align	4
.nv.constant0._Z6kernelPiPfS_ii:
	.zero		928


//--------------------- SYMBOLS --------------------------

	.type		.nv.reservedSmem.offset0,@object
	.size		.nv.reservedSmem.offset0,0x4
